	.target	sm_90a

	.elftype	@"ET_EXEC"


//--------------------- .note.nv.tkinfo           --------------------------
	.section	.note.nv.tkinfo,"",@"SHT_NOTE"
	.sectionflags	@"SHF_NOTE_NV_TKINFO"
	.tkinfo
        /*0018*/ 	.word	0x00000002
        /*0030*/ 	.string	""
        /*0030*/ 	.string	"ptxas"
        /*0030*/ 	.string	"Cuda compilation tools, release 13.0, V13.0.88"
        /*0030*/ 	.string	"Build cuda_13.0.r13.0/compiler.36424714_0"
        /*0030*/ 	.string	"-arch sm_90a -m 64 "



//--------------------- .note.nv.cuinfo           --------------------------
	.section	.note.nv.cuinfo,"",@"SHT_NOTE"
	.sectionflags	@"SHF_NOTE_NV_CUINFO"
        /*0018*/ 	.short	0x0002
        /*001a*/ 	.short	0x005a
        /*001c*/ 	.short	0x0082
	.zero		2


//--------------------- .nv.info                  --------------------------
	.section	.nv.info,"",@"SHT_CUDA_INFO"
	.align	4


	//----- nvinfo : EIATTR_REGCOUNT
	.align		4
        /*0000*/ 	.byte	0x04, 0x2f
        /*0002*/ 	.short	(.L_15 - .L_14)
	.align		4
.L_14:
        /*0004*/ 	.word	index@(_ZN7cutlass13device_kernelINS_4gemm6kernel13GemmUniversalIN4cute5tupleIJiiiiEEENS1_10collective13CollectiveMmaINS1_34MainloopSm90TmaGmmaWarpSpecializedILi3ENS5_IJNS4_1CILi2EEESB_NSA_ILi1EEEEEENS1_35KernelTmaWarpSpecializedCooperativeEEENS5_IJNSA_ILi256EEENSA_ILi64EEENSA_ILi128EEEEEEaNS5_IJlSC_lEEEaSK_NS4_8TiledMMAINS4_8MMA_AtomIJNS4_4SM904GMMA26MMA_64x64x32_S32S8S8_SS_TNEEEENS4_6LayoutINS5_IJSB_SC_SC_EEENS5_IJSC_NSA_ILi0EEEST_EEEEENS5_IJNS4_10UnderscoreESW_SW_EEEEENS4_23SM90_TMA_LOAD_MULTICASTENS4_14ComposedLayoutINS4_7SwizzleILi3ELi4ELi3EEENS4_18smem_ptr_flag_bitsILi8EEENSR_INS5_IJNSA_ILi8EEESI_EEENS5_IJSI_SC_EEEEEEEvNS4_8identityESZ_S19_vS1A_EENS_8epilogue10collective6detail29Sm90TmaWarpSpecializedAdapterINS1D_15DefaultEpilogueIaSK_SK_NS1C_6thread17LinearCombinationIaLi1EiiLNS1H_9ScaleType4KindE0ELNS_15FloatRoundStyleE2EaEENS1_15EpilogueDefaultEEEEEvvEEEEvNT_6ParamsE)
        /*0008*/ 	.word	0x000000a8


	//----- nvinfo : EIATTR_FRAME_SIZE
	.align		4
.L_15:
        /*000c*/ 	.byte	0x04, 0x11
        /*000e*/ 	.short	(.L_17 - .L_16)
	.align		4
.L_16:
        /*0010*/ 	.word	index@(_ZN7cutlass13device_kernelINS_4gemm6kernel13GemmUniversalIN4cute5tupleIJiiiiEEENS1_10collective13CollectiveMmaINS1_34MainloopSm90TmaGmmaWarpSpecializedILi3ENS5_IJNS4_1CILi2EEESB_NSA_ILi1EEEEEENS1_35KernelTmaWarpSpecializedCooperativeEEENS5_IJNSA_ILi256EEENSA_ILi64EEENSA_ILi128EEEEEEaNS5_IJlSC_lEEEaSK_NS4_8TiledMMAINS4_8MMA_AtomIJNS4_4SM904GMMA26MMA_64x64x32_S32S8S8_SS_TNEEEENS4_6LayoutINS5_IJSB_SC_SC_EEENS5_IJSC_NSA_ILi0EEEST_EEEEENS5_IJNS4_10UnderscoreESW_SW_EEEEENS4_23SM90_TMA_LOAD_MULTICASTENS4_14ComposedLayoutINS4_7SwizzleILi3ELi4ELi3EEENS4_18smem_ptr_flag_bitsILi8EEENSR_INS5_IJNSA_ILi8EEESI_EEENS5_IJSI_SC_EEEEEEEvNS4_8identityESZ_S19_vS1A_EENS_8epilogue10collective6detail29Sm90TmaWarpSpecializedAdapterINS1D_15DefaultEpilogueIaSK_SK_NS1C_6thread17LinearCombinationIaLi1EiiLNS1H_9ScaleType4KindE0ELNS_15FloatRoundStyleE2EaEENS1_15EpilogueDefaultEEEEEvvEEEEvNT_6ParamsE)
        /*0014*/ 	.word	0x00000000


	//----- nvinfo : EIATTR_MIN_STACK_SIZE
	.align		4
.L_17:
        /*0018*/ 	.byte	0x04, 0x12
        /*001a*/ 	.short	(.L_19 - .L_18)
	.align		4
.L_18:
        /*001c*/ 	.word	index@(_ZN7cutlass13device_kernelINS_4gemm6kernel13GemmUniversalIN4cute5tupleIJiiiiEEENS1_10collective13CollectiveMmaINS1_34MainloopSm90TmaGmmaWarpSpecializedILi3ENS5_IJNS4_1CILi2EEESB_NSA_ILi1EEEEEENS1_35KernelTmaWarpSpecializedCooperativeEEENS5_IJNSA_ILi256EEENSA_ILi64EEENSA_ILi128EEEEEEaNS5_IJlSC_lEEEaSK_NS4_8TiledMMAINS4_8MMA_AtomIJNS4_4SM904GMMA26MMA_64x64x32_S32S8S8_SS_TNEEEENS4_6LayoutINS5_IJSB_SC_SC_EEENS5_IJSC_NSA_ILi0EEEST_EEEEENS5_IJNS4_10UnderscoreESW_SW_EEEEENS4_23SM90_TMA_LOAD_MULTICASTENS4_14ComposedLayoutINS4_7SwizzleILi3ELi4ELi3EEENS4_18smem_ptr_flag_bitsILi8EEENSR_INS5_IJNSA_ILi8EEESI_EEENS5_IJSI_SC_EEEEEEEvNS4_8identityESZ_S19_vS1A_EENS_8epilogue10collective6detail29Sm90TmaWarpSpecializedAdapterINS1D_15DefaultEpilogueIaSK_SK_NS1C_6thread17LinearCombinationIaLi1EiiLNS1H_9ScaleType4KindE0ELNS_15FloatRoundStyleE2EaEENS1_15EpilogueDefaultEEEEEvvEEEEvNT_6ParamsE)
        /*0020*/ 	.word	0x00000000
.L_19:


//--------------------- .nv.compat                --------------------------
	.section	.nv.compat,"",@"SHT_CUDA_COMPAT_INFO"
	.align	4
        /*0000*/ 	.byte	0x02, 0x09, 0x01, 0x00, 0x02, 0x02, 0x04, 0x00, 0x02, 0x05, 0x05, 0x00, 0x03, 0x07, 0x01, 0x01
        /*0010*/ 	.byte	0x02, 0x03, 0x01, 0x00, 0x02, 0x06, 0x01, 0x00, 0x04, 0x0b, 0x08, 0x00, 0x00, 0x00, 0x00, 0x00
        /*0020*/ 	.byte	0x00, 0x00, 0x00, 0x00


//--------------------- .nv.info._ZN7cutlass13device_kernelINS_4gemm6kernel13GemmUniversalIN4cute5tupleIJiiiiEEENS1_10collective13CollectiveMmaINS1_34MainloopSm90TmaGmmaWarpSpecializedILi3ENS5_IJNS4_1CILi2EEESB_NSA_ILi1EEEEEENS1_35KernelTmaWarpSpecializedCooperativeEEENS5_IJNSA_ILi256EEENSA_ILi64EEENSA_ILi128EEEEEEaNS5_IJlSC_lEEEaSK_NS4_8TiledMMAINS4_8MMA_AtomIJNS4_4SM904GMMA26MMA_64x64x32_S32S8S8_SS_TNEEEENS4_6LayoutINS5_IJSB_SC_SC_EEENS5_IJSC_NSA_ILi0EEEST_EEEEENS5_IJNS4_10UnderscoreESW_SW_EEEEENS4_23SM90_TMA_LOAD_MULTICASTENS4_14ComposedLayoutINS4_7SwizzleILi3ELi4ELi3EEENS4_18smem_ptr_flag_bitsILi8EEENSR_INS5_IJNSA_ILi8EEESI_EEENS5_IJSI_SC_EEEEEEEvNS4_8identityESZ_S19_vS1A_EENS_8epilogue10collective6detail29Sm90TmaWarpSpecializedAdapterINS1D_15DefaultEpilogueIaSK_SK_NS1C_6thread17LinearCombinationIaLi1EiiLNS1H_9ScaleType4KindE0ELNS_15FloatRoundStyleE2EaEENS1_15EpilogueDefaultEEEEEvvEEEEvNT_6ParamsE --------------------------
	.section	.nv.info._ZN7cutlass13device_kernelINS_4gemm6kernel13GemmUniversalIN4cute5tupleIJiiiiEEENS1_10collective13CollectiveMmaINS1_34MainloopSm90TmaGmmaWarpSpecializedILi3ENS5_IJNS4_1CILi2EEESB_NSA_ILi1EEEEEENS1_35KernelTmaWarpSpecializedCooperativeEEENS5_IJNSA_ILi256EEENSA_ILi64EEENSA_ILi128EEEEEEaNS5_IJlSC_lEEEaSK_NS4_8TiledMMAINS4_8MMA_AtomIJNS4_4SM904GMMA26MMA_64x64x32_S32S8S8_SS_TNEEEENS4_6LayoutINS5_IJSB_SC_SC_EEENS5_IJSC_NSA_ILi0EEEST_EEEEENS5_IJNS4_10UnderscoreESW_SW_EEEEENS4_23SM90_TMA_LOAD_MULTICASTENS4_14ComposedLayoutINS4_7SwizzleILi3ELi4ELi3EEENS4_18smem_ptr_flag_bitsILi8EEENSR_INS5_IJNSA_ILi8EEESI_EEENS5_IJSI_SC_EEEEEEEvNS4_8identityESZ_S19_vS1A_EENS_8epilogue10collective6detail29Sm90TmaWarpSpecializedAdapterINS1D_15DefaultEpilogueIaSK_SK_NS1C_6thread17LinearCombinationIaLi1EiiLNS1H_9ScaleType4KindE0ELNS_15FloatRoundStyleE2EaEENS1_15EpilogueDefaultEEEEEvvEEEEvNT_6ParamsE,"",@"SHT_CUDA_INFO"
	.sectionflags	@""
	.align	4


	//----- nvinfo : EIATTR_CUDA_API_VERSION
	.align		4
        /*0000*/ 	.byte	0x04, 0x37
        /*0002*/ 	.short	(.L_21 - .L_20)
.L_20:
        /*0004*/ 	.word	0x00000082


	//----- nvinfo : EIATTR_KPARAM_INFO
	.align		4
.L_21:
        /*0008*/ 	.byte	0x04, 0x17
        /*000a*/ 	.short	(.L_23 - .L_22)
.L_22:
        /*000c*/ 	.word	0x00000000
        /*0010*/ 	.short	0x0000
        /*0012*/ 	.short	0x0070
        /*0014*/ 	.byte	0x00, 0xf0, 0x01, 0x10


	//----- nvinfo : EIATTR_SPARSE_MMA_MASK
	.align		4
.L_23:
        /*0018*/ 	.byte	0x03, 0x50
        /*001a*/ 	.short	0x0000


	//----- nvinfo : EIATTR_MAXREG_COUNT
	.align		4
        /*001c*/ 	.byte	0x03, 0x1b
        /*001e*/ 	.short	0x00a8


	//----- nvinfo : EIATTR_NUM_BARRIERS
	.align		4
        /*0020*/ 	.byte	0x02, 0x4c
        /*0022*/ 	.byte	0x01
	.zero		1


	//----- nvinfo : EIATTR_EXTERNS
	.align		4
        /*0024*/ 	.byte	0x04, 0x0f
        /*0026*/ 	.short	(.L_25 - .L_24)


	//   ....[0]....
	.align		4
.L_24:
        /*0028*/ 	.word	index@(__assertfail)


	//----- nvinfo : EIATTR_MERCURY_ISA_VERSION
	.align		4
.L_25:
        /*002c*/ 	.byte	0x03, 0x5f
        /*002e*/ 	.short	0x0101


	//----- nvinfo : EIATTR_INT_WARP_WIDE_INSTR_OFFSETS
	.align		4
        /*0030*/ 	.byte	0x04, 0x31
        /*0032*/ 	.short	(.L_27 - .L_26)


	//   ....[0]....
.L_26:
        /*0034*/ 	.word	0x00000460


	//   ....[1]....
        /*0038*/ 	.word	0x00000490


	//   ....[2]....
        /*003c*/ 	.word	0x00000650


	//----- nvinfo : EIATTR_COOP_GROUP_MASK_REGIDS
	.align		4
.L_27:
        /*0040*/ 	.byte	0x04, 0x29
        /*0042*/ 	.short	(.L_29 - .L_28)


	//   ....[0]....
.L_28:
        /*0044*/ 	.word	0xffffffff


	//   ....[1]....
        /*0048*/ 	.word	0xffffffff


	//   ....[2]....
        /*004c*/ 	.word	0xffffffff


	//   ....[3]....
        /*0050*/ 	.word	0xffffffff


	//   ....[4]....
        /*0054*/ 	.word	0xffffffff


	//   ....[5]....
        /*0058*/ 	.word	0xffffffff


	//----- nvinfo : EIATTR_COOP_GROUP_INSTR_OFFSETS
	.align		4
.L_29:
        /*005c*/ 	.byte	0x04, 0x28
        /*005e*/ 	.short	(.L_31 - .L_30)


	//   ....[0]....
.L_30:
        /*0060*/ 	.word	0x00000060


	//   ....[1]....
        /*0064*/ 	.word	0x00000070


	//   ....[2]....
        /*0068*/ 	.word	0x00000130


	//   ....[3]....
        /*006c*/ 	.word	0x000002b0


	//   ....[4]....
        /*0070*/ 	.word	0x000007d0


	//   ....[5]....
        /*0074*/ 	.word	0x00001200


	//----- nvinfo : EIATTR_REG_RECONFIG
	.align		4
.L_31:
        /*0078*/ 	.byte	0x01, 0x54
	.zero		2


	//----- nvinfo : EIATTR_SYSCALL_OFFSETS
	.align		4
        /*007c*/ 	.byte	0x04, 0x46
        /*007e*/ 	.short	(.L_33 - .L_32)


	//   ....[0]....
.L_32:
        /*0080*/ 	.word	0x000013d0


	//----- nvinfo : EIATTR_MBARRIER_INSTR_OFFSETS
	.align		4
.L_33:
        /*0084*/ 	.byte	0x04, 0x39
        /*0086*/ 	.short	(.L_35 - .L_34)


	//   ....[0]....
.L_34:
        /*0088*/ 	.word	0x00000230
        /*008c*/ 	.word	0x000000ff
        /*0090*/ 	.word	0x00000000
        /*0094*/ 	.short	0x0100
        /*0096*/ 	.byte	0x08
	.zero		1


	//   ....[1]....
        /*0098*/ 	.word	0x00000240
        /*009c*/ 	.word	0x000000ff
        /*00a0*/ 	.word	0x00000018
        /*00a4*/ 	.short	0x0100
        /*00a6*/ 	.byte	0x08
	.zero		1


	//   ....[2]....
        /*00a8*/ 	.word	0x00000250
        /*00ac*/ 	.word	0x000000ff
        /*00b0*/ 	.word	0x00000008
        /*00b4*/ 	.short	0x0100
        /*00b6*/ 	.byte	0x08
	.zero		1


	//   ....[3]....
        /*00b8*/ 	.word	0x00000260
        /*00bc*/ 	.word	0x000000ff
        /*00c0*/ 	.word	0x00000020
        /*00c4*/ 	.short	0x0100
        /*00c6*/ 	.byte	0x08
	.zero		1


	//   ....[4]....
        /*00c8*/ 	.word	0x00000270
        /*00cc*/ 	.word	0x000000ff
        /*00d0*/ 	.word	0x00000010
        /*00d4*/ 	.short	0x0100
        /*00d6*/ 	.byte	0x08
	.zero		1


	//   ....[5]....
        /*00d8*/ 	.word	0x00000280
        /*00dc*/ 	.word	0x000000ff
        /*00e0*/ 	.word	0x00000028
        /*00e4*/ 	.short	0x0100
        /*00e6*/ 	.byte	0x08
	.zero		1


	//   ....[6]....
        /*00e8*/ 	.word	0x000006d0
        /*00ec*/ 	.word	0x000000ff
        /*00f0*/ 	.word	0x00000040
        /*00f4*/ 	.short	0x0100
        /*00f6*/ 	.byte	0x06
	.zero		1


	//   ....[7]....
        /*00f8*/ 	.word	0x00000760
        /*00fc*/ 	.word	0x000000ff
        /*0100*/ 	.word	0x00000048
        /*0104*/ 	.short	0x0100
        /*0106*/ 	.byte	0x06
	.zero		1


	//   ....[8]....
        /*0108*/ 	.word	0x000014a0
        /*010c*/ 	.word	0x00000003
        /*0110*/ 	.word	0x00000000
        /*0114*/ 	.short	0x010a
        /*0116*/ 	.byte	0x3f
	.zero		1


	//   ....[9]....
        /*0118*/ 	.word	0x000014e0
        /*011c*/ 	.word	0x00000003
        /*0120*/ 	.word	0x00000000
        /*0124*/ 	.short	0x010a
        /*0126*/ 	.byte	0x3f
	.zero		1


	//   ....[10]....
        /*0128*/ 	.word	0x00001a20
        /*012c*/ 	.word	0x00000005
        /*0130*/ 	.word	0x00000000
        /*0134*/ 	.short	0x010a
        /*0136*/ 	.byte	0x3f
	.zero		1


	//   ....[11]....
        /*0138*/ 	.word	0x00001a60
        /*013c*/ 	.word	0x00000005
        /*0140*/ 	.word	0x00000000
        /*0144*/ 	.short	0x010a
        /*0146*/ 	.byte	0x3f
	.zero		1


	//   ....[12]....
        /*0148*/ 	.word	0x00001e40
        /*014c*/ 	.word	0x00000005
        /*0150*/ 	.word	0x00000000
        /*0154*/ 	.short	0x0101
        /*0156*/ 	.byte	0x3f
	.zero		1


	//   ....[13]....
        /*0158*/ 	.word	0x00002060
        /*015c*/ 	.word	0x00000003
        /*0160*/ 	.word	0x00000000
        /*0164*/ 	.short	0x0101
        /*0166*/ 	.byte	0x3f
	.zero		1


	//   ....[14]....
        /*0168*/ 	.word	0x000067a0
        /*016c*/ 	.word	0x0000000e
        /*0170*/ 	.word	0x00000018
        /*0174*/ 	.short	0x010a
        /*0176*/ 	.byte	0x3f
	.zero		1


	//   ....[15]....
        /*0178*/ 	.word	0x00006b20
        /*017c*/ 	.word	0x00000006
        /*0180*/ 	.word	0x00000048
        /*0184*/ 	.short	0x0101
        /*0186*/ 	.byte	0x3f
	.zero		1


	//   ....[16]....
        /*0188*/ 	.word	0x00007250
        /*018c*/ 	.word	0x00000007
        /*0190*/ 	.word	0x00000000
        /*0194*/ 	.short	0x010a
        /*0196*/ 	.byte	0x3f
	.zero		1


	//   ....[17]....
        /*0198*/ 	.word	0x000072d0
        /*019c*/ 	.word	0x00000009
        /*01a0*/ 	.word	0x00000000
        /*01a4*/ 	.short	0x010a
        /*01a6*/ 	.byte	0x3f
	.zero		1


	//   ....[18]....
        /*01a8*/ 	.word	0x00007360
        /*01ac*/ 	.word	0x00000003
        /*01b0*/ 	.word	0x00000000
        /*01b4*/ 	.short	0x010a
        /*01b6*/ 	.byte	0x3f
	.zero		1


	//   ....[19]....
        /*01b8*/ 	.word	0x000073c0
        /*01bc*/ 	.word	0x00000003
        /*01c0*/ 	.word	0x00000000
        /*01c4*/ 	.short	0x010a
        /*01c6*/ 	.byte	0x3f
	.zero		1


	//   ....[20]....
        /*01c8*/ 	.word	0x00007410
        /*01cc*/ 	.word	0x00000005
        /*01d0*/ 	.word	0x00000000
        /*01d4*/ 	.short	0x010a
        /*01d6*/ 	.byte	0x3f
	.zero		1


	//   ....[21]....
        /*01d8*/ 	.word	0x000074e0
        /*01dc*/ 	.word	0x0000000e
        /*01e0*/ 	.word	0x00000018
        /*01e4*/ 	.short	0x010a
        /*01e6*/ 	.byte	0x3f
	.zero		1


	//   ....[22]....
        /*01e8*/ 	.word	0x000075b0
        /*01ec*/ 	.word	0x00000007
        /*01f0*/ 	.word	0x00000000
        /*01f4*/ 	.short	0x010a
        /*01f6*/ 	.byte	0x3f
	.zero		1


	//   ....[23]....
        /*01f8*/ 	.word	0x00007600
        /*01fc*/ 	.word	0x00000009
        /*0200*/ 	.word	0x00000000
        /*0204*/ 	.short	0x010a
        /*0206*/ 	.byte	0x3f
	.zero		1


	//----- nvinfo : EIATTR_NUM_MBARRIERS
	.align		4
.L_35:
        /*0208*/ 	.byte	0x03, 0x38
        /*020a*/ 	.short	0x0008


	//----- nvinfo : EIATTR_EXIT_INSTR_OFFSETS
	.align		4
        /*020c*/ 	.byte	0x04, 0x1c
        /*020e*/ 	.short	(.L_37 - .L_36)


	//   ....[0]....
.L_36:
        /*0210*/ 	.word	0x00000930


	//   ....[1]....
        /*0214*/ 	.word	0x00001140


	//   ....[2]....
        /*0218*/ 	.word	0x00005dc0


	//   ....[3]....
        /*021c*/ 	.word	0x00006320


	//   ....[4]....
        /*0220*/ 	.word	0x000073b0


	//----- nvinfo : EIATTR_MAX_THREADS
	.align		4
.L_37:
        /*0224*/ 	.byte	0x04, 0x05
        /*0226*/ 	.short	(.L_39 - .L_38)
.L_38:
        /*0228*/ 	.word	0x00000180
        /*022c*/ 	.word	0x00000001
        /*0230*/ 	.word	0x00000001


	//----- nvinfo : EIATTR_CRS_STACK_SIZE
	.align		4
.L_39:
        /*0234*/ 	.byte	0x04, 0x1e
        /*0236*/ 	.short	(.L_41 - .L_40)
.L_40:
        /*0238*/ 	.word	0x00000000


	//----- nvinfo : EIATTR_CBANK_PARAM_SIZE
	.align		4
.L_41:
        /*023c*/ 	.byte	0x03, 0x19
        /*023e*/ 	.short	0x0470


	//----- nvinfo : EIATTR_PARAM_CBANK
	.align		4
        /*0240*/ 	.byte	0x04, 0x0a
        /*0242*/ 	.short	(.L_43 - .L_42)
	.align		4
.L_42:
        /*0244*/ 	.word	index@(.nv.constant0._ZN7cutlass13device_kernelINS_4gemm6kernel13GemmUniversalIN4cute5tupleIJiiiiEEENS1_10collective13CollectiveMmaINS1_34MainloopSm90TmaGmmaWarpSpecializedILi3ENS5_IJNS4_1CILi2EEESB_NSA_ILi1EEEEEENS1_35KernelTmaWarpSpecializedCooperativeEEENS5_IJNSA_ILi256EEENSA_ILi64EEENSA_ILi128EEEEEEaNS5_IJlSC_lEEEaSK_NS4_8TiledMMAINS4_8MMA_AtomIJNS4_4SM904GMMA26MMA_64x64x32_S32S8S8_SS_TNEEEENS4_6LayoutINS5_IJSB_SC_SC_EEENS5_IJSC_NSA_ILi0EEEST_EEEEENS5_IJNS4_10UnderscoreESW_SW_EEEEENS4_23SM90_TMA_LOAD_MULTICASTENS4_14ComposedLayoutINS4_7SwizzleILi3ELi4ELi3EEENS4_18smem_ptr_flag_bitsILi8EEENSR_INS5_IJNSA_ILi8EEESI_EEENS5_IJSI_SC_EEEEEEEvNS4_8identityESZ_S19_vS1A_EENS_8epilogue10collective6detail29Sm90TmaWarpSpecializedAdapterINS1D_15DefaultEpilogueIaSK_SK_NS1C_6thread17LinearCombinationIaLi1EiiLNS1H_9ScaleType4KindE0ELNS_15FloatRoundStyleE2EaEENS1_15EpilogueDefaultEEEEEvvEEEEvNT_6ParamsE)
        /*0248*/ 	.short	0x0210
        /*024a*/ 	.short	0x0470


	//----- nvinfo : EIATTR_SW_WAR
	.align		4
.L_43:
        /*024c*/ 	.byte	0x04, 0x36
        /*024e*/ 	.short	(.L_45 - .L_44)
.L_44:
        /*0250*/ 	.word	0x00000008
.L_45:


//--------------------- .nv.callgraph             --------------------------
	.section	.nv.callgraph,"",@"SHT_CUDA_CALLGRAPH"
	.align	4
	.sectionentsize	8
	.align		4
        /*0000*/ 	.word	0x00000000
	.align		4
        /*0004*/ 	.word	0xffffffff
	.align		4
        /*0008*/ 	.word	index@(_ZN7cutlass13device_kernelINS_4gemm6kernel13GemmUniversalIN4cute5tupleIJiiiiEEENS1_10collective13CollectiveMmaINS1_34MainloopSm90TmaGmmaWarpSpecializedILi3ENS5_IJNS4_1CILi2EEESB_NSA_ILi1EEEEEENS1_35KernelTmaWarpSpecializedCooperativeEEENS5_IJNSA_ILi256EEENSA_ILi64EEENSA_ILi128EEEEEEaNS5_IJlSC_lEEEaSK_NS4_8TiledMMAINS4_8MMA_AtomIJNS4_4SM904GMMA26MMA_64x64x32_S32S8S8_SS_TNEEEENS4_6LayoutINS5_IJSB_SC_SC_EEENS5_IJSC_NSA_ILi0EEEST_EEEEENS5_IJNS4_10UnderscoreESW_SW_EEEEENS4_23SM90_TMA_LOAD_MULTICASTENS4_14ComposedLayoutINS4_7SwizzleILi3ELi4ELi3EEENS4_18smem_ptr_flag_bitsILi8EEENSR_INS5_IJNSA_ILi8EEESI_EEENS5_IJSI_SC_EEEEEEEvNS4_8identityESZ_S19_vS1A_EENS_8epilogue10collective6detail29Sm90TmaWarpSpecializedAdapterINS1D_15DefaultEpilogueIaSK_SK_NS1C_6thread17LinearCombinationIaLi1EiiLNS1H_9ScaleType4KindE0ELNS_15FloatRoundStyleE2EaEENS1_15EpilogueDefaultEEEEEvvEEEEvNT_6ParamsE)
	.align		4
        /*000c*/ 	.word	index@(__assertfail)
	.align		4
        /*0010*/ 	.word	0x00000000
	.align		4
        /*0014*/ 	.word	0xfffffffe
	.align		4
        /*0018*/ 	.word	0x00000000
	.align		4
        /*001c*/ 	.word	0xfffffffd
	.align		4
        /*0020*/ 	.word	0x00000000
	.align		4
        /*0024*/ 	.word	0xfffffffc


//--------------------- .nv.constant4             --------------------------
	.section	.nv.constant4,"a",@progbits
	.align	8
	.align		8
.nv.constant4:
        /*0000*/ 	.dword	__assertfail
	.align		8
        /*0008*/ 	.dword	__unnamed_1
	.align		8
        /*0010*/ 	.dword	_ZN39_INTERNAL_7781a467_4_k_cu_ffd3fc60_70544cuda3std3__45__cpo5beginE
	.align		8
        /*0018*/ 	.dword	_ZN39_INTERNAL_7781a467_4_k_cu_ffd3fc60_70544cuda3std3__45__cpo3endE
	.align		8
        /*0020*/ 	.dword	_ZN39_INTERNAL_7781a467_4_k_cu_ffd3fc60_70544cuda3std3__45__cpo6cbeginE
	.align		8
        /*0028*/ 	.dword	_ZN39_INTERNAL_7781a467_4_k_cu_ffd3fc60_70544cuda3std3__45__cpo4cendE
	.align		8
        /*0030*/ 	.dword	_ZN39_INTERNAL_7781a467_4_k_cu_ffd3fc60_70544cuda3std3__441_GLOBAL__N__7781a467_4_k_cu_ffd3fc60_70546ignoreE
	.align		8
        /*0038*/ 	.dword	_ZN39_INTERNAL_7781a467_4_k_cu_ffd3fc60_70544cuda3std3__419piecewise_constructE
	.align		8
        /*0040*/ 	.dword	_ZN39_INTERNAL_7781a467_4_k_cu_ffd3fc60_70544cuda3std3__48in_placeE
	.align		8
        /*0048*/ 	.dword	_ZN39_INTERNAL_7781a467_4_k_cu_ffd3fc60_70544cuda3std6ranges3__45__cpo4swapE
	.align		8
        /*0050*/ 	.dword	_ZN39_INTERNAL_7781a467_4_k_cu_ffd3fc60_70544cuda3std6ranges3__45__cpo9iter_moveE
	.align		8
        /*0058*/ 	.dword	_ZN39_INTERNAL_7781a467_4_k_cu_ffd3fc60_70544cute7productE
	.align		8
        /*0060*/ 	.dword	_ZN39_INTERNAL_7781a467_4_k_cu_ffd3fc60_70544cute1_E
	.align		8
        /*0068*/ 	.dword	$str$22
	.align		8
        /*0070*/ 	.dword	$str$23


//--------------------- .text._ZN7cutlass13device_kernelINS_4gemm6kernel13GemmUniversalIN4cute5tupleIJiiiiEEENS1_10collective13CollectiveMmaINS1_34MainloopSm90TmaGmmaWarpSpecializedILi3ENS5_IJNS4_1CILi2EEESB_NSA_ILi1EEEEEENS1_35KernelTmaWarpSpecializedCooperativeEEENS5_IJNSA_ILi256EEENSA_ILi64EEENSA_ILi128EEEEEEaNS5_IJlSC_lEEEaSK_NS4_8TiledMMAINS4_8MMA_AtomIJNS4_4SM904GMMA26MMA_64x64x32_S32S8S8_SS_TNEEEENS4_6LayoutINS5_IJSB_SC_SC_EEENS5_IJSC_NSA_ILi0EEEST_EEEEENS5_IJNS4_10UnderscoreESW_SW_EEEEENS4_23SM90_TMA_LOAD_MULTICASTENS4_14ComposedLayoutINS4_7SwizzleILi3ELi4ELi3EEENS4_18smem_ptr_flag_bitsILi8EEENSR_INS5_IJNSA_ILi8EEESI_EEENS5_IJSI_SC_EEEEEEEvNS4_8identityESZ_S19_vS1A_EENS_8epilogue10collective6detail29Sm90TmaWarpSpecializedAdapterINS1D_15DefaultEpilogueIaSK_SK_NS1C_6thread17LinearCombinationIaLi1EiiLNS1H_9ScaleType4KindE0ELNS_15FloatRoundStyleE2EaEENS1_15EpilogueDefaultEEEEEvvEEEEvNT_6ParamsE --------------------------
	.section	.text._ZN7cutlass13device_kernelINS_4gemm6kernel13GemmUniversalIN4cute5tupleIJiiiiEEENS1_10collective13CollectiveMmaINS1_34MainloopSm90TmaGmmaWarpSpecializedILi3ENS5_IJNS4_1CILi2EEESB_NSA_ILi1EEEEEENS1_35KernelTmaWarpSpecializedCooperativeEEENS5_IJNSA_ILi256EEENSA_ILi64EEENSA_ILi128EEEEEEaNS5_IJlSC_lEEEaSK_NS4_8TiledMMAINS4_8MMA_AtomIJNS4_4SM904GMMA26MMA_64x64x32_S32S8S8_SS_TNEEEENS4_6LayoutINS5_IJSB_SC_SC_EEENS5_IJSC_NSA_ILi0EEEST_EEEEENS5_IJNS4_10UnderscoreESW_SW_EEEEENS4_23SM90_TMA_LOAD_MULTICASTENS4_14ComposedLayoutINS4_7SwizzleILi3ELi4ELi3EEENS4_18smem_ptr_flag_bitsILi8EEENSR_INS5_IJNSA_ILi8EEESI_EEENS5_IJSI_SC_EEEEEEEvNS4_8identityESZ_S19_vS1A_EENS_8epilogue10collective6detail29Sm90TmaWarpSpecializedAdapterINS1D_15DefaultEpilogueIaSK_SK_NS1C_6thread17LinearCombinationIaLi1EiiLNS1H_9ScaleType4KindE0ELNS_15FloatRoundStyleE2EaEENS1_15EpilogueDefaultEEEEEvvEEEEvNT_6ParamsE,"ax",@progbits
	.align	128
.text._ZN7cutlass13device_kernelINS_4gemm6kernel13GemmUniversalIN4cute5tupleIJiiiiEEENS1_10collective13CollectiveMmaINS1_34MainloopSm90TmaGmmaWarpSpecializedILi3ENS5_IJNS4_1CILi2EEESB_NSA_ILi1EEEEEENS1_35KernelTmaWarpSpecializedCooperativeEEENS5_IJNSA_ILi256EEENSA_ILi64EEENSA_ILi128EEEEEEaNS5_IJlSC_lEEEaSK_NS4_8TiledMMAINS4_8MMA_AtomIJNS4_4SM904GMMA26MMA_64x64x32_S32S8S8_SS_TNEEEENS4_6LayoutINS5_IJSB_SC_SC_EEENS5_IJSC_NSA_ILi0EEEST_EEEEENS5_IJNS4_10UnderscoreESW_SW_EEEEENS4_23SM90_TMA_LOAD_MULTICASTENS4_14ComposedLayoutINS4_7SwizzleILi3ELi4ELi3EEENS4_18smem_ptr_flag_bitsILi8EEENSR_INS5_IJNSA_ILi8EEESI_EEENS5_IJSI_SC_EEEEEEEvNS4_8identityESZ_S19_vS1A_EENS_8epilogue10collective6detail29Sm90TmaWarpSpecializedAdapterINS1D_15DefaultEpilogueIaSK_SK_NS1C_6thread17LinearCombinationIaLi1EiiLNS1H_9ScaleType4KindE0ELNS_15FloatRoundStyleE2EaEENS1_15EpilogueDefaultEEEEEvvEEEEvNT_6ParamsE:
        .type           _ZN7cutlass13device_kernelINS_4gemm6kernel13GemmUniversalIN4cute5tupleIJiiiiEEENS1_10collective13CollectiveMmaINS1_34MainloopSm90TmaGmmaWarpSpecializedILi3ENS5_IJNS4_1CILi2EEESB_NSA_ILi1EEEEEENS1_35KernelTmaWarpSpecializedCooperativeEEENS5_IJNSA_ILi256EEENSA_ILi64EEENSA_ILi128EEEEEEaNS5_IJlSC_lEEEaSK_NS4_8TiledMMAINS4_8MMA_AtomIJNS4_4SM904GMMA26MMA_64x64x32_S32S8S8_SS_TNEEEENS4_6LayoutINS5_IJSB_SC_SC_EEENS5_IJSC_NSA_ILi0EEEST_EEEEENS5_IJNS4_10UnderscoreESW_SW_EEEEENS4_23SM90_TMA_LOAD_MULTICASTENS4_14ComposedLayoutINS4_7SwizzleILi3ELi4ELi3EEENS4_18smem_ptr_flag_bitsILi8EEENSR_INS5_IJNSA_ILi8EEESI_EEENS5_IJSI_SC_EEEEEEEvNS4_8identityESZ_S19_vS1A_EENS_8epilogue10collective6detail29Sm90TmaWarpSpecializedAdapterINS1D_15DefaultEpilogueIaSK_SK_NS1C_6thread17LinearCombinationIaLi1EiiLNS1H_9ScaleType4KindE0ELNS_15FloatRoundStyleE2EaEENS1_15EpilogueDefaultEEEEEvvEEEEvNT_6ParamsE,@function
        .size           _ZN7cutlass13device_kernelINS_4gemm6kernel13GemmUniversalIN4cute5tupleIJiiiiEEENS1_10collective13CollectiveMmaINS1_34MainloopSm90TmaGmmaWarpSpecializedILi3ENS5_IJNS4_1CILi2EEESB_NSA_ILi1EEEEEENS1_35KernelTmaWarpSpecializedCooperativeEEENS5_IJNSA_ILi256EEENSA_ILi64EEENSA_ILi128EEEEEEaNS5_IJlSC_lEEEaSK_NS4_8TiledMMAINS4_8MMA_AtomIJNS4_4SM904GMMA26MMA_64x64x32_S32S8S8_SS_TNEEEENS4_6LayoutINS5_IJSB_SC_SC_EEENS5_IJSC_NSA_ILi0EEEST_EEEEENS5_IJNS4_10UnderscoreESW_SW_EEEEENS4_23SM90_TMA_LOAD_MULTICASTENS4_14ComposedLayoutINS4_7SwizzleILi3ELi4ELi3EEENS4_18smem_ptr_flag_bitsILi8EEENSR_INS5_IJNSA_ILi8EEESI_EEENS5_IJSI_SC_EEEEEEEvNS4_8identityESZ_S19_vS1A_EENS_8epilogue10collective6detail29Sm90TmaWarpSpecializedAdapterINS1D_15DefaultEpilogueIaSK_SK_NS1C_6thread17LinearCombinationIaLi1EiiLNS1H_9ScaleType4KindE0ELNS_15FloatRoundStyleE2EaEENS1_15EpilogueDefaultEEEEEvvEEEEvNT_6ParamsE,(.L_x_201 - _ZN7cutlass13device_kernelINS_4gemm6kernel13GemmUniversalIN4cute5tupleIJiiiiEEENS1_10collective13CollectiveMmaINS1_34MainloopSm90TmaGmmaWarpSpecializedILi3ENS5_IJNS4_1CILi2EEESB_NSA_ILi1EEEEEENS1_35KernelTmaWarpSpecializedCooperativeEEENS5_IJNSA_ILi256EEENSA_ILi64EEENSA_ILi128EEEEEEaNS5_IJlSC_lEEEaSK_NS4_8TiledMMAINS4_8MMA_AtomIJNS4_4SM904GMMA26MMA_64x64x32_S32S8S8_SS_TNEEEENS4_6LayoutINS5_IJSB_SC_SC_EEENS5_IJSC_NSA_ILi0EEEST_EEEEENS5_IJNS4_10UnderscoreESW_SW_EEEEENS4_23SM90_TMA_LOAD_MULTICASTENS4_14ComposedLayoutINS4_7SwizzleILi3ELi4ELi3EEENS4_18smem_ptr_flag_bitsILi8EEENSR_INS5_IJNSA_ILi8EEESI_EEENS5_IJSI_SC_EEEEEEEvNS4_8identityESZ_S19_vS1A_EENS_8epilogue10collective6detail29Sm90TmaWarpSpecializedAdapterINS1D_15DefaultEpilogueIaSK_SK_NS1C_6thread17LinearCombinationIaLi1EiiLNS1H_9ScaleType4KindE0ELNS_15FloatRoundStyleE2EaEENS1_15EpilogueDefaultEEEEEvvEEEEvNT_6ParamsE)
        .other          _ZN7cutlass13device_kernelINS_4gemm6kernel13GemmUniversalIN4cute5tupleIJiiiiEEENS1_10collective13CollectiveMmaINS1_34MainloopSm90TmaGmmaWarpSpecializedILi3ENS5_IJNS4_1CILi2EEESB_NSA_ILi1EEEEEENS1_35KernelTmaWarpSpecializedCooperativeEEENS5_IJNSA_ILi256EEENSA_ILi64EEENSA_ILi128EEEEEEaNS5_IJlSC_lEEEaSK_NS4_8TiledMMAINS4_8MMA_AtomIJNS4_4SM904GMMA26MMA_64x64x32_S32S8S8_SS_TNEEEENS4_6LayoutINS5_IJSB_SC_SC_EEENS5_IJSC_NSA_ILi0EEEST_EEEEENS5_IJNS4_10UnderscoreESW_SW_EEEEENS4_23SM90_TMA_LOAD_MULTICASTENS4_14ComposedLayoutINS4_7SwizzleILi3ELi4ELi3EEENS4_18smem_ptr_flag_bitsILi8EEENSR_INS5_IJNSA_ILi8EEESI_EEENS5_IJSI_SC_EEEEEEEvNS4_8identityESZ_S19_vS1A_EENS_8epilogue10collective6detail29Sm90TmaWarpSpecializedAdapterINS1D_15DefaultEpilogueIaSK_SK_NS1C_6thread17LinearCombinationIaLi1EiiLNS1H_9ScaleType4KindE0ELNS_15FloatRoundStyleE2EaEENS1_15EpilogueDefaultEEEEEvvEEEEvNT_6ParamsE,@"STO_CUDA_ENTRY STV_DEFAULT"
_ZN7cutlass13device_kernelINS_4gemm6kernel13GemmUniversalIN4cute5tupleIJiiiiEEENS1_10collective13CollectiveMmaINS1_34MainloopSm90TmaGmmaWarpSpecializedILi3ENS5_IJNS4_1CILi2EEESB_NSA_ILi1EEEEEENS1_35KernelTmaWarpSpecializedCooperativeEEENS5_IJNSA_ILi256EEENSA_ILi64EEENSA_ILi128EEEEEEaNS5_IJlSC_lEEEaSK_NS4_8TiledMMAINS4_8MMA_AtomIJNS4_4SM904GMMA26MMA_64x64x32_S32S8S8_SS_TNEEEENS4_6LayoutINS5_IJSB_SC_SC_EEENS5_IJSC_NSA_ILi0EEEST_EEEEENS5_IJNS4_10UnderscoreESW_SW_EEEEENS4_23SM90_TMA_LOAD_MULTICASTENS4_14ComposedLayoutINS4_7SwizzleILi3ELi4ELi3EEENS4_18smem_ptr_flag_bitsILi8EEENSR_INS5_IJNSA_ILi8EEESI_EEENS5_IJSI_SC_EEEEEEEvNS4_8identityESZ_S19_vS1A_EENS_8epilogue10collective6detail29Sm90TmaWarpSpecializedAdapterINS1D_15DefaultEpilogueIaSK_SK_NS1C_6thread17LinearCombinationIaLi1EiiLNS1H_9ScaleType4KindE0ELNS_15FloatRoundStyleE2EaEENS1_15EpilogueDefaultEEEEEvvEEEEvNT_6ParamsE:
[----:B------:R-:W0:Y:S01]  /*0000*/  LDC R1, c[0x0][0x28] ;  /* 0x00000a00ff017b82 */ /* 0x000e220000000800 */
[----:B------:R-:W1:Y:S01]  /*0010*/  S2R R18, SR_TID.X ;  /* 0x0000000000127919 */ /* 0x000e620000002100 */
[----:B------:R-:W-:Y:S01]  /*0020*/  ELECT P0, URZ, PT ;  /* 0x00000000003f782f */ /* 0x000fe20003800000 */
[----:B------:R-:W-:Y:S01]  /*0030*/  BSSY B0, `(.L_x_0) ;  /* 0x000000f000007945 */ /* 0x000fe20003800000 */
[--C-:B-1----:R-:W-:Y:S02]  /*0040*/  SHF.R.U32.HI R0, RZ, 0x5, R18.reuse ;  /* 0x00000005ff007819 */ /* 0x102fe40000011612 */
[----:B------:R-:W-:-:S03]  /*0050*/  SHF.R.U32.HI R3, RZ, 0x7, R18 ;  /* 0x00000007ff037819 */ /* 0x000fc60000011612 */
[----:B------:R-:W1:Y:S04]  /*0060*/  SHFL.IDX PT, R2, R0, RZ, 0x1f ;  /* 0x00001fff00027589 */ /* 0x000e6800000e0000 */
[----:B------:R2:W3:Y:S01]  /*0070*/  SHFL.IDX PT, R5, R3, RZ, 0x1f ;  /* 0x00001fff03057589 */ /* 0x0004e200000e0000 */
[----:B-1----:R-:W-:-:S13]  /*0080*/  ISETP.NE.OR P0, PT, R2, RZ, !P0 ;  /* 0x000000ff0200720c */ /* 0x002fda0004705670 */
[----:B0-23--:R-:W-:Y:S05]  /*0090*/  @P0 BRA `(.L_x_1) ;  /* 0x0000000000200947 */ /* 0x00dfea0003800000 */
[----:B------:R-:W-:Y:S02]  /*00a0*/  ULDC.64 UR4, c[0x0][0x198] ;  /* 0x0000660000047ab9 */ /* 0x000fe40000000a00 */
[----:B------:R-:W-:Y:S02]  /*00b0*/  UIADD3 UR6, UP0, UR4, 0xf0, URZ ;  /* 0x000000f004067890 */ /* 0x000fe4000ff1e03f */
[----:B------:R-:W-:Y:S02]  /*00c0*/  UIADD3 UR4, UP1, UR4, 0x1f0, URZ ;  /* 0x000001f004047890 */ /* 0x000fe4000ff3e03f */
[----:B------:R-:W-:Y:S02]  /*00d0*/  UIADD3.X UR7, URZ, UR5, URZ, UP0, !UPT ;  /* 0x000000053f077290 */ /* 0x000fe400087fe43f */
[----:B------:R-:W-:-:S07]  /*00e0*/  UIADD3.X UR5, URZ, UR5, URZ, UP1, !UPT ;  /* 0x000000053f057290 */ /* 0x000fce0008ffe43f */
[----:B------:R0:W-:Y:S02]  /*00f0*/  UTMACCTL.PF [UR6] ;  /* 0x00000000060079b9 */ /* 0x0001e40008040000 */
[----:B------:R0:W-:Y:S02]  /*0100*/  UTMACCTL.PF [UR4] ;  /* 0x00000000040079b9 */ /* 0x0001e40008040000 */
[----:B0-----:R-:W-:Y:S01]  /*0110*/  NOP ;  /* 0x0000000000007918 */ /* 0x001fe20000000000 */
.L_x_1:
[----:B------:R-:W-:Y:S05]  /*0120*/  BSYNC B0 ;  /* 0x0000000000007941 */ /* 0x000fea0003800000 */
.L_x_0:
[----:B------:R-:W0:Y:S02]  /*0130*/  SHFL.IDX PT, R3, R0, RZ, 0x1f ;  /* 0x00001fff00037589 */ /* 0x000e2400000e0000 */
[----:B0-----:R-:W-:-:S13]  /*0140*/  ISETP.NE.AND P0, PT, R3, RZ, PT ;  /* 0x000000ff0300720c */ /* 0x001fda0003f05270 */
[----:B------:R-:W-:Y:S05]  /*0150*/  @P0 BRA `(.L_x_2) ;  /* 0x0000000000500947 */ /* 0x000fea0003800000 */
[----:B------:R-:W0:Y:S01]  /*0160*/  S2UR UR8, SR_CgaCtaId ;  /* 0x00000000000879c3 */ /* 0x000e220000008800 */
[----:B------:R-:W-:Y:S01]  /*0170*/  UMOV UR4, 0x400 ;  /* 0x0000040000047882 */ /* 0x000fe20000000000 */
[----:B------:R-:W-:Y:S01]  /*0180*/  UMOV UR5, 0x1 ;  /* 0x0000000100057882 */ /* 0x000fe20000000000 */
[----:B------:R-:W-:Y:S01]  /*0190*/  UMOV UR6, 0x6 ;  /* 0x0000000600067882 */ /* 0x000fe20000000000 */
[----:B------:R-:W-:Y:S01]  /*01a0*/  ELECT P0, URZ, PT ;  /* 0x00000000003f782f */ /* 0x000fe20003800000 */
[----:B------:R-:W-:-:S04]  /*01b0*/  UIADD3 UR6, -UR6, 0x100000, URZ ;  /* 0x0010000006067890 */ /* 0x000fc8000fffe13f */
[----:B------:R-:W-:Y:S02]  /*01c0*/  USHF.L.U32 UR7, UR6, 0xb, URZ ;  /* 0x0000000b06077899 */ /* 0x000fe4000800063f */
[----:B------:R-:W-:Y:S02]  /*01d0*/  USHF.L.U32 UR6, UR6, 0x1, URZ ;  /* 0x0000000106067899 */ /* 0x000fe4000800063f */
[----:B0-----:R-:W-:Y:S02]  /*01e0*/  ULEA UR8, UR8, UR4, 0x18 ;  /* 0x0000000408087291 */ /* 0x001fe4000f8ec03f */
[----:B------:R-:W-:-:S04]  /*01f0*/  UIADD3 UR4, -UR5, 0x100000, URZ ;  /* 0x0010000005047890 */ /* 0x000fc8000fffe13f */
[----:B------:R-:W-:Y:S02]  /*0200*/  USHF.L.U32 UR5, UR4, 0xb, URZ ;  /* 0x0000000b04057899 */ /* 0x000fe4000800063f */
[----:B------:R-:W-:Y:S01]  /*0210*/  USHF.L.U32 UR4, UR4, 0x1, URZ ;  /* 0x0000000104047899 */ /* 0x000fe2000800063f */
[----:B------:R-:W0:Y:S11]  /*0220*/  FENCE.VIEW.ASYNC.S ;  /* 0x00000000000073c6 */ /* 0x000e360000000000 */
[----:B0-----:R0:W1:Y:S01]  /*0230*/  SYNCS.EXCH.64 URZ, [UR8], UR4 ;  /* 0x00000004083f75b2 */ /* 0x0010620008000100 */
[----:B------:R0:W2:Y:S01]  /*0240*/  SYNCS.EXCH.64 URZ, [UR8+0x18], UR6 ;  /* 0x00001806083f75b2 */ /* 0x0000a20008000100 */
[----:B------:R0:W3:Y:S01]  /*0250*/  SYNCS.EXCH.64 URZ, [UR8+0x8], UR4 ;  /* 0x00000804083f75b2 */ /* 0x0000e20008000100 */
[----:B------:R0:W4:Y:S01]  /*0260*/  SYNCS.EXCH.64 URZ, [UR8+0x20], UR6 ;  /* 0x00002006083f75b2 */ /* 0x0001220008000100 */
[----:B------:R0:W0:Y:S01]  /*0270*/  SYNCS.EXCH.64 URZ, [UR8+0x10], UR4 ;  /* 0x00001004083f75b2 */ /* 0x0000220008000100 */
[----:B------:R0:W0:Y:S01]  /*0280*/  SYNCS.EXCH.64 URZ, [UR8+0x28], UR6 ;  /* 0x00002806083f75b2 */ /* 0x0000220008000100 */
[----:B------:R-:W-:Y:S01]  /*0290*/  NOP ;  /* 0x0000000000007918 */ /* 0x000fe20000000000 */
.L_x_2:
[----:B------:R-:W-:Y:S01]  /*02a0*/  SHF.R.S32.HI R7, RZ, 0x1f, R18 ;  /* 0x0000001fff077819 */ /* 0x000fe20000011412 */
[----:B------:R-:W5:Y:S01]  /*02b0*/  SHFL.IDX PT, R0, R0, RZ, 0x1f ;  /* 0x00001fff00007589 */ /* 0x000f6200000e0000 */
[----:B0-----:R-:W0:Y:S01]  /*02c0*/  S2UR UR8, SR_CTAID.X ;  /* 0x00000000000879c3 */ /* 0x001e220000002500 */
[----:B------:R-:W-:Y:S02]  /*02d0*/  ELECT P0, URZ, PT ;  /* 0x00000000003f782f */ /* 0x000fe40003800000 */
[----:B------:R-:W-:Y:S01]  /*02e0*/  LEA.HI R7, R7, R18, RZ, 0x7 ;  /* 0x0000001207077211 */ /* 0x000fe200078f38ff */
[----:B------:R-:W1:Y:S01]  /*02f0*/  S2R R4, SR_CTAID.Y ;  /* 0x0000000000047919 */ /* 0x000e620000002600 */
[----:B------:R-:W-:Y:S01]  /*0300*/  SHF.R.S32.HI R8, RZ, 0x1f, R3 ;  /* 0x0000001fff087819 */ /* 0x000fe20000011403 */
[----:B------:R-:W-:Y:S01]  /*0310*/  ULDC UR4, c[0x0][0x150] ;  /* 0x0000540000047ab9 */ /* 0x000fe20000000800 */
[----:B------:R-:W-:Y:S01]  /*0320*/  LOP3.LUT R7, R7, 0xffffff80, RZ, 0xc0, !PT ;  /* 0xffffff8007077812 */ /* 0x000fe200078ec0ff */
[----:B------:R-:W-:Y:S01]  /*0330*/  NOP ;  /* 0x0000000000007918 */ /* 0x000fe20000000000 */
[----:B------:R-:W-:Y:S01]  /*0340*/  LEA.HI R8, R8, R3, RZ, 0x2 ;  /* 0x0000000308087211 */ /* 0x000fe200078f10ff */
[----:B------:R-:W2:Y:S01]  /*0350*/  LDC R10, c[0x0][0x144] ;  /* 0x00005100ff0a7b82 */ /* 0x000ea20000000800 */
[----:B------:R-:W-:Y:S01]  /*0360*/  NOP ;  /* 0x0000000000007918 */ /* 0x000fe20000000000 */
[----:B------:R-:W-:Y:S01]  /*0370*/  IMAD.IADD R6, R18, 0x1, -R7 ;  /* 0x0000000112067824 */ /* 0x000fe200078e0a07 */
[----:B------:R-:W-:Y:S01]  /*0380*/  LOP3.LUT R8, R8, 0x3ffffffc, RZ, 0xc0, !PT ;  /* 0x3ffffffc08087812 */ /* 0x000fe200078ec0ff */
[----:B------:R-:W-:Y:S01]  /*0390*/  IMAD.MOV.U32 R23, RZ, RZ, 0x1 ;  /* 0x00000001ff177424 */ /* 0x000fe200078e00ff */
[----:B------:R-:W-:-:S02]  /*03a0*/  ISETP.NE.AND P3, PT, R5, RZ, PT ;  /* 0x000000ff0500720c */ /* 0x000fc40003f65270 */
[----:B------:R-:W-:Y:S01]  /*03b0*/  SHF.R.S32.HI R7, RZ, 0x1f, R6 ;  /* 0x0000001fff077819 */ /* 0x000fe20000011406 */
[----:B------:R-:W-:Y:S01]  /*03c0*/  IMAD.IADD R8, R3, 0x1, -R8 ;  /* 0x0000000103087824 */ /* 0x000fe200078e0a08 */
[----:B------:R-:W3:Y:S02]  /*03d0*/  LDC R13, c[0x0][0x140] ;  /* 0x00005000ff0d7b82 */ /* 0x000ee40000000800 */
[----:B------:R-:W-:Y:S02]  /*03e0*/  LEA.HI R7, R7, R6, RZ, 0x3 ;  /* 0x0000000607077211 */ /* 0x000fe400078f18ff */
[----:B-----5:R-:W-:Y:S02]  /*03f0*/  ISETP.NE.OR P0, PT, R0, RZ, !P0 ;  /* 0x000000ff0000720c */ /* 0x020fe40004705670 */
[--C-:B------:R-:W-:Y:S02]  /*0400*/  SHF.R.S32.HI R0, RZ, 0x3, R7.reuse ;  /* 0x00000003ff007819 */ /* 0x100fe40000011407 */
[----:B------:R-:W-:-:S02]  /*0410*/  SHF.R.S32.HI R7, RZ, 0x1f, R7 ;  /* 0x0000001fff077819 */ /* 0x000fc40000011407 */
[----:B0-----:R-:W-:Y:S02]  /*0420*/  I2FP.F32.U32 R9, UR8 ;  /* 0x0000000800097c45 */ /* 0x001fe40008201000 */
[----:B------:R-:W-:-:S03]  /*0430*/  LEA.HI R7, R7, R0, RZ, 0x2 ;  /* 0x0000000007077211 */ /* 0x000fc600078f10ff */
[----:B------:R-:W-:Y:S01]  /*0440*/  FMUL R9, R9, UR4 ;  /* 0x0000000409097c20 */ /* 0x000fe20008400000 */
[----:B------:R-:W-:Y:S01]  /*0450*/  LOP3.LUT R7, R7, 0xfffffffc, RZ, 0xc0, !PT ;  /* 0xfffffffc07077812 */ /* 0x000fe200078ec0ff */
[----:B------:R-:W-:Y:S01]  /*0460*/  VOTEU.ALL UP0, P0 ;  /* 0x00000000003f7886 */ /* 0x000fe20000000000 */
[----:B-1----:R-:W-:Y:S01]  /*0470*/  I2FP.F32.U32 R3, R4 ;  /* 0x0000000400037245 */ /* 0x002fe20000201000 */
[----:B------:R-:W-:Y:S01]  /*0480*/  ULDC UR4, c[0x0][0x154] ;  /* 0x0000550000047ab9 */ /* 0x000fe20000000800 */
[----:B------:R-:W-:Y:S01]  /*0490*/  VOTEU.ALL UP1, P0 ;  /* 0x00000000003f7886 */ /* 0x000fe20000020000 */
[----:B------:R-:W0:Y:S01]  /*04a0*/  F2I.U32.TRUNC.NTZ R9, R9 ;  /* 0x0000000900097305 */ /* 0x000e22000020f000 */
[----:B------:R-:W-:Y:S01]  /*04b0*/  IMAD.IADD R7, R0, 0x1, -R7 ;  /* 0x0000000100077824 */ /* 0x000fe200078e0a07 */
[----:B------:R-:W1:Y:S01]  /*04c0*/  @!UP0 S2UR UR7, SR_CgaCtaId ;  /* 0x00000000000789c3 */ /* 0x000e620000008800 */
[----:B------:R-:W-:Y:S01]  /*04d0*/  FMUL R12, R3, UR4 ;  /* 0x00000004030c7c20 */ /* 0x000fe20008400000 */
[----:B------:R-:W-:Y:S01]  /*04e0*/  UMOV UR4, 0x20 ;  /* 0x0000002000047882 */ /* 0x000fe20000000000 */
[----:B------:R-:W-:Y:S01]  /*04f0*/  IMAD R8, R8, 0x4, R7 ;  /* 0x0000000408087824 */ /* 0x000fe200078e0207 */
[----:B------:R-:W-:Y:S01]  /*0500*/  @!UP0 UMOV UR6, 0x400 ;  /* 0x0000040000068882 */ /* 0x000fe20000000000 */
[----:B------:R-:W-:-:S04]  /*0510*/  @!UP0 UIADD3 UR4, -UR4, 0x100000, URZ ;  /* 0x0010000004048890 */ /* 0x000fc8000fffe13f */
[----:B------:R-:W-:Y:S02]  /*0520*/  @!UP0 USHF.L.U32 UR5, UR4, 0xb, URZ ;  /* 0x0000000b04058899 */ /* 0x000fe4000800063f */
[----:B------:R-:W-:Y:S01]  /*0530*/  @!UP0 USHF.L.U32 UR4, UR4, 0x1, URZ ;  /* 0x0000000104048899 */ /* 0x000fe2000800063f */
[----:B---3--:R-:W-:Y:S01]  /*0540*/  ISETP.EQ.U32.AND P2, PT, R13, 0x1, PT ;  /* 0x000000010d00780c */ /* 0x008fe20003f42070 */
[----:B------:R-:W3:Y:S01]  /*0550*/  F2I.U32.TRUNC.NTZ R12, R12 ;  /* 0x0000000c000c7305 */ /* 0x000ee2000020f000 */
[----:B------:R-:W-:Y:S01]  /*0560*/  LEA.HI R0, R8, R8, RZ, 0x1 ;  /* 0x0000000808007211 */ /* 0x000fe200078f08ff */
[----:B------:R-:W5:Y:S03]  /*0570*/  LDC R7, c[0x0][0x148] ;  /* 0x00005200ff077b82 */ /* 0x000f660000000800 */
[----:B------:R-:W-:Y:S01]  /*0580*/  LOP3.LUT R11, R0, 0xfffffffe, RZ, 0xc0, !PT ;  /* 0xfffffffe000b7812 */ /* 0x000fe200078ec0ff */
[----:B0-----:R-:W-:Y:S01]  /*0590*/  IMAD.MOV R15, RZ, RZ, -R9 ;  /* 0x000000ffff0f7224 */ /* 0x001fe200078e0a09 */
[----:B------:R-:W-:-:S03]  /*05a0*/  SHF.R.S32.HI R9, RZ, 0x1f, R2 ;  /* 0x0000001fff097819 */ /* 0x000fc60000011402 */
[----:B--2---:R-:W-:Y:S01]  /*05b0*/  IMAD R3, R10, R15, UR8 ;  /* 0x000000080a037e24 */ /* 0x004fe2000f8e020f */
[----:B------:R-:W-:Y:S01]  /*05c0*/  LEA.HI R9, R9, R2, RZ, 0x2 ;  /* 0x0000000209097211 */ /* 0x000fe200078f10ff */
[C---:B------:R-:W-:Y:S02]  /*05d0*/  IMAD.IADD R0, R8.reuse, 0x1, -R11 ;  /* 0x0000000108007824 */ /* 0x040fe400078e0a0b */
[----:B------:R-:W-:Y:S01]  /*05e0*/  IMAD.SHL.U32 R11, R8, 0x4, RZ ;  /* 0x00000004080b7824 */ /* 0x000fe200078e00ff */
[----:B------:R-:W-:Y:S01]  /*05f0*/  LOP3.LUT R9, R9, 0xfffffffc, RZ, 0xc0, !PT ;  /* 0xfffffffc09097812 */ /* 0x000fe200078ec0ff */
[----:B---3--:R-:W-:Y:S01]  /*0600*/  IMAD.MOV R21, RZ, RZ, -R12 ;  /* 0x000000ffff157224 */ /* 0x008fe200078e0a0c */
[----:B------:R-:W-:Y:S01]  /*0610*/  ISETP.NE.AND P4, PT, R0, R3, PT ;  /* 0x000000030000720c */ /* 0x000fe20003f85270 */
[----:B-1----:R-:W-:Y:S01]  /*0620*/  @!UP0 ULEA UR6, UR7, UR6, 0x18 ;  /* 0x0000000607068291 */ /* 0x002fe2000f8ec03f */
[----:B------:R-:W-:Y:S01]  /*0630*/  LOP3.LUT R22, R8, 0xc, R11, 0x78, !PT ;  /* 0x0000000c08167812 */ /* 0x000fe200078e780b */
[----:B------:R-:W-:Y:S01]  /*0640*/  IMAD.IADD R0, R2, 0x1, -R9 ;  /* 0x0000000102007824 */ /* 0x000fe200078e0a09 */
[----:B------:R-:W-:Y:S01]  /*0650*/  VOTEU.ALL UP0, P0 ;  /* 0x00000000003f7886 */ /* 0x000fe20000000000 */
[----:B------:R-:W-:Y:S01]  /*0660*/  LOP3.LUT P0, RZ, R6, 0x7, RZ, 0xc0, !PT ;  /* 0x0000000706ff7812 */ /* 0x000fe2000780c0ff */
[----:B------:R-:W-:-:S02]  /*0670*/  VIADD R6, R5, 0xffffffff ;  /* 0xffffffff05067836 */ /* 0x000fc40000000000 */
[----:B------:R-:W-:Y:S01]  /*0680*/  ISETP.NE.AND P1, PT, R0, 0x3, PT ;  /* 0x000000030000780c */ /* 0x000fe20003f25270 */
[----:B-----5:R-:W-:Y:S01]  /*0690*/  IMAD R9, R7, R21, R4 ;  /* 0x0000001507097224 */ /* 0x020fe200078e0204 */
[----:B------:R-:W-:Y:S02]  /*06a0*/  ISETP.LT.U32.AND P0, PT, R22, 0x4, !P0 ;  /* 0x000000041600780c */ /* 0x000fe40004701070 */
[----:B------:R-:W-:Y:S01]  /*06b0*/  ISETP.EQ.OR P1, PT, R0, RZ, !P1 ;  /* 0x000000ff0000720c */ /* 0x000fe20004f22670 */
[----:B------:R-:W0:Y:S02]  /*06c0*/  FENCE.VIEW.ASYNC.S ;  /* 0x00000000000073c6 */ /* 0x000e240000000000 */
[----:B0-----:R0:W1:Y:S01]  /*06d0*/  @!UP0 SYNCS.EXCH.64 URZ, [UR6+0x40], UR4 ;  /* 0x00004004063f85b2 */ /* 0x0010620008000100 */
[----:B------:R-:W-:Y:S02]  /*06e0*/  @P4 LEA.HI R2, R22, R22, RZ, 0x1 ;  /* 0x0000001616024211 */ /* 0x000fe400078f08ff */
[----:B------:R-:W-:-:S02]  /*06f0*/  ISETP.EQ.AND P1, PT, R5, RZ, P1 ;  /* 0x000000ff0500720c */ /* 0x000fc40000f22270 */
[----:B------:R-:W-:Y:S02]  /*0700*/  @P4 SHF.R.S32.HI R2, RZ, 0x1, R2 ;  /* 0x00000001ff024819 */ /* 0x000fe40000011402 */
[----:B------:R-:W-:Y:S02]  /*0710*/  ISETP.GE.U32.AND P6, PT, R6, 0x2, PT ;  /* 0x000000020600780c */ /* 0x000fe40003fc6070 */
[----:B------:R-:W-:Y:S02]  /*0720*/  @P4 ISETP.NE.AND P5, PT, R2, R9, PT ;  /* 0x000000090200420c */ /* 0x000fe40003fa5270 */
[----:B------:R-:W-:Y:S02]  /*0730*/  SEL R2, RZ, 0x1, !P0 ;  /* 0x00000001ff027807 */ /* 0x000fe40004000000 */
[----:B------:R-:W-:Y:S02]  /*0740*/  @P4 SEL R23, RZ, 0x1, P5 ;  /* 0x00000001ff174807 */ /* 0x000fe40002800000 */
[----:B------:R-:W-:Y:S01]  /*0750*/  SEL R19, RZ, 0x1, !P1 ;  /* 0x00000001ff137807 */ /* 0x000fe20004800000 */
[----:B------:R0:W2:Y:S01]  /*0760*/  @!UP1 SYNCS.EXCH.64 URZ, [UR6+0x48], UR4 ;  /* 0x00004804063f95b2 */ /* 0x0000a20008000100 */
[----:B------:R-:W-:Y:S01]  /*0770*/  LOP3.LUT R23, R23, R2, RZ, 0xc0, !PT ;  /* 0x0000000217177212 */ /* 0x000fe200078ec0ff */
[----:B------:R-:W-:Y:S01]  /*0780*/  NOP ;  /* 0x0000000000007918 */ /* 0x000fe20000000000 */
[----:B------:R-:W-:Y:S01]  /*0790*/  SEL R19, R19, 0x2, P6 ;  /* 0x0000000213137807 */ /* 0x000fe20003000000 */
[----:B------:R-:W-:Y:S06]  /*07a0*/  @!P2 BRA `(.L_x_3) ;  /* 0x000000000008a947 */ /* 0x000fec0003800000 */
[----:B-12-4-:R-:W-:Y:S01]  /*07b0*/  UCGABAR_ARV ;  /* 0x00000000000079c7 */ /* 0x016fe20008000000 */
[----:B------:R-:W-:Y:S05]  /*07c0*/  BRA `(.L_x_4) ;  /* 0x0000000000047947 */ /* 0x000fea0003800000 */
.L_x_3:
[----:B-12-4-:R-:W-:Y:S01]  /*07d0*/  NOP ;  /* 0x0000000000007918 */ /* 0x016fe20000000000 */
.L_x_4:
[----:B------:R-:W1:Y:S01]  /*07e0*/  LDC R2, c[0x0][0x65c] ;  /* 0x00019700ff027b82 */ /* 0x000e620000000800 */
[----:B------:R-:W-:Y:S02]  /*07f0*/  IMAD.U32 R8, RZ, RZ, UR8 ;  /* 0x00000008ff087e24 */ /* 0x000fe4000f8e00ff */
[----:B------:R-:W-:Y:S01]  /*0800*/  IMAD.MOV.U32 R9, RZ, RZ, RZ ;  /* 0x000000ffff097224 */ /* 0x000fe200078e00ff */
[----:B-1----:R-:W-:-:S04]  /*0810*/  ISETP.NE.AND P1, PT, R2, 0x1, PT ;  /* 0x000000010200780c */ /* 0x002fc80003f25270 */
[----:B------:R-:W-:-:S09]  /*0820*/  P2R R5, PR, RZ, 0x2 ;  /* 0x00000002ff057803 */ /* 0x000fd20000000000 */
[----:B------:R-:W1:Y:S01]  /*0830*/  @P1 LDC R17, c[0x0][0x10] ;  /* 0x00000400ff111b82 */ /* 0x000e620000000800 */
[----:B------:R-:W-:Y:S02]  /*0840*/  @P1 IMAD.MOV.U32 R5, RZ, RZ, RZ ;  /* 0x000000ffff051224 */ /* 0x000fe400078e00ff */
[----:B------:R-:W-:-:S05]  /*0850*/  @P1 IMAD.MOV.U32 R13, RZ, RZ, RZ ;  /* 0x000000ffff0d1224 */ /* 0x000fca00078e00ff */
[----:B------:R-:W2:Y:S01]  /*0860*/  @!P1 LDC R11, c[0x0][0xc] ;  /* 0x00000300ff0b9b82 */ /* 0x000ea20000000800 */
[----:B-1----:R-:W-:-:S04]  /*0870*/  @P1 IMAD.WIDE.U32 R16, R17, UR8, R4 ;  /* 0x0000000811101c25 */ /* 0x002fc8000f8e0004 */
[----:B------:R-:W-:Y:S02]  /*0880*/  @P1 IMAD.IADD R17, R17, 0x1, R13 ;  /* 0x0000000111111824 */ /* 0x000fe400078e020d */
[----:B--2---:R-:W-:-:S04]  /*0890*/  @!P1 IMAD.WIDE.U32 R8, R4, R11, R8 ;  /* 0x0000000b04089225 */ /* 0x004fc800078e0008 */
[----:B------:R-:W-:Y:S02]  /*08a0*/  @!P1 IMAD.MOV.U32 R16, RZ, RZ, R8 ;  /* 0x000000ffff109224 */ /* 0x000fe400078e0008 */
[----:B------:R-:W-:Y:S01]  /*08b0*/  @!P1 IMAD.MOV.U32 R17, RZ, RZ, R9 ;  /* 0x000000ffff119224 */ /* 0x000fe200078e0009 */
[----:B------:R-:W-:Y:S06]  /*08c0*/  @!P2 BRA `(.L_x_5) ;  /* 0x00000000000ca947 */ /* 0x000fec0003800000 */
[----:B------:R-:W-:Y:S01]  /*08d0*/  UCGABAR_WAIT ;  /* 0x0000000000007dc7 */ /* 0x000fe20008000000 */
[----:B------:R-:W-:Y:S01]  /*08e0*/  CCTL.IVALL ;  /* 0x00000000ff00798f */ /* 0x000fe20002000000 */
[----:B------:R-:W-:Y:S05]  /*08f0*/  BRA `(.L_x_6) ;  /* 0x0000000000047947 */ /* 0x000fea0003800000 */
.L_x_5:
[----:B------:R-:W-:Y:S06]  /*0900*/  BAR.SYNC.DEFER_BLOCKING 0x0 ;  /* 0x0000000000007b1d */ /* 0x000fec0000010000 */
.L_x_6:
[----:B------:R-:W-:Y:S05]  /*0910*/  @!P3 BRA `(.L_x_7) ;  /* 0x00000054002cb947 */ /* 0x000fea0003800000 */
[----:B------:R-:W-:-:S13]  /*0920*/  ISETP.GT.U32.AND P0, PT, R6, 0x1, PT ;  /* 0x000000010600780c */ /* 0x000fda0003f04070 */
[----:B0-----:R-:W-:Y:S05]  /*0930*/  @P0 EXIT ;  /* 0x000000000000094d */ /* 0x001fea0003800000 */
[----:B------:R-:W-:Y:S01]  /*0940*/  ULDC.64 UR4, c[0x0][0x650] ;  /* 0x0001940000047ab9 */ /* 0x000fe20000000a00 */
[----:B------:R-:W-:Y:S01]  /*0950*/  PRMT R0, RZ, 0x7610, R0 ;  /* 0x00007610ff007816 */ /* 0x000fe20000000000 */
[----:B------:R-:W-:Y:S01]  /*0960*/  IMAD.MOV.U32 R92, RZ, RZ, -0x1 ;  /* 0xffffffffff5c7424 */ /* 0x000fe200078e00ff */
[----:B------:R-:W-:Y:S01]  /*0970*/  ISETP.GE.U32.AND P0, PT, R16, UR4, PT ;  /* 0x0000000410007c0c */ /* 0x000fe2000bf06070 */
[----:B------:R-:W-:Y:S02]  /*0980*/  IMAD.MOV.U32 R93, RZ, RZ, -0x1 ;  /* 0xffffffffff5d7424 */ /* 0x000fe400078e00ff */
[----:B------:R-:W-:Y:S01]  /*0990*/  IMAD.MOV.U32 R88, RZ, RZ, -0x1 ;  /* 0xffffffffff587424 */ /* 0x000fe200078e00ff */
[----:B------:R-:W-:-:S13]  /*09a0*/  ISETP.GE.U32.AND.EX P0, PT, R17, UR5, PT, P0 ;  /* 0x0000000511007c0c */ /* 0x000fda000bf06100 */
[----:B------:R-:W-:Y:S05]  /*09b0*/  @P0 BRA `(.L_x_8) ;  /* 0x0000000400280947 */ /* 0x000fea0003800000 */
[----:B------:R-:W0:Y:S01]  /*09c0*/  LDC.64 R24, c[0x0][0x628] ;  /* 0x00018a00ff187b82 */ /* 0x000e220000000a00 */
[----:B------:R-:W-:Y:S02]  /*09d0*/  IMAD.MOV.U32 R8, RZ, RZ, R16 ;  /* 0x000000ffff087224 */ /* 0x000fe400078e0010 */
[----:B------:R-:W-:-:S05]  /*09e0*/  IMAD.MOV.U32 R9, RZ, RZ, R17 ;  /* 0x000000ffff097224 */ /* 0x000fca00078e0011 */
[----:B------:R-:W1:Y:S08]  /*09f0*/  LDC R0, c[0x0][0x630] ;  /* 0x00018c00ff007b82 */ /* 0x000e700000000800 */
[----:B------:R-:W2:Y:S01]  /*0a00*/  LDC.64 R26, c[0x0][0x620] ;  /* 0x00018800ff1a7b82 */ /* 0x000ea20000000a00 */
[----:B0-----:R-:W-:-:S04]  /*0a10*/  ISETP.NE.U32.AND P0, PT, R24, RZ, PT ;  /* 0x000000ff1800720c */ /* 0x001fc80003f05070 */
[----:B------:R-:W-:-:S13]  /*0a20*/  ISETP.NE.AND.EX P0, PT, R25, RZ, PT, P0 ;  /* 0x000000ff1900720c */ /* 0x000fda0003f05300 */
[----:B-12---:R-:W-:Y:S05]  /*0a30*/  @!P0 BRA `(.L_x_9) ;  /* 0x0000000000288947 */ /* 0x006fea0003800000 */
[----:B------:R-:W0:Y:S02]  /*0a40*/  LDC R13, c[0x0][0x634] ;  /* 0x00018d00ff0d7b82 */ /* 0x000e240000000800 */
[----:B0-----:R-:W-:-:S05]  /*0a50*/  IADD3 R13, P0, R16, R13, RZ ;  /* 0x0000000d100d7210 */ /* 0x001fca0007f1e0ff */
[----:B------:R-:W-:-:S04]  /*0a60*/  IMAD.X R15, RZ, RZ, R17, P0 ;  /* 0x000000ffff0f7224 */ /* 0x000fc800000e0611 */
[----:B------:R-:W-:-:S04]  /*0a70*/  IMAD.WIDE.U32 R8, R15, R24, RZ ;  /* 0x000000180f087225 */ /* 0x000fc800078e00ff */
[----:B------:R-:W-:-:S04]  /*0a80*/  IMAD.WIDE.U32 R10, P0, R13, R25, R8 ;  /* 0x000000190d0a7225 */ /* 0x000fc80007800008 */
[----:B------:R-:W-:-:S04]  /*0a90*/  IMAD.WIDE.U32 R8, R13, R24, RZ ;  /* 0x000000180d087225 */ /* 0x000fc800078e00ff */
[----:B------:R-:W-:Y:S01]  /*0aa0*/  IMAD.X R13, RZ, RZ, RZ, P0 ;  /* 0x000000ffff0d7224 */ /* 0x000fe200000e06ff */
[----:B------:R-:W-:Y:S01]  /*0ab0*/  IADD3 RZ, P0, R9, R10, RZ ;  /* 0x0000000a09ff7210 */ /* 0x000fe20007f1e0ff */
[----:B------:R-:W-:-:S04]  /*0ac0*/  IMAD.MOV.U32 R12, RZ, RZ, R11 ;  /* 0x000000ffff0c7224 */ /* 0x000fc800078e000b */
[----:B------:R-:W-:-:S08]  /*0ad0*/  IMAD.WIDE.U32.X R8, R15, R25, R12, P0 ;  /* 0x000000190f087225 */ /* 0x000fd000000e040c */
.L_x_9:
[----:B------:R-:W0:Y:S01]  /*0ae0*/  LDC.64 R24, c[0x0][0x640] ;  /* 0x00019000ff187b82 */ /* 0x000e220000000a00 */
[-CC-:B------:R-:W-:Y:S01]  /*0af0*/  SHF.R.U64 R88, R8, R0.reuse, R9.reuse ;  /* 0x0000000008587219 */ /* 0x180fe20000001209 */
[----:B------:R-:W-:Y:S01]  /*0b00*/  IMAD R30, R7, R21, R4 ;  /* 0x00000015071e7224 */ /* 0x000fe200078e0204 */
[----:B------:R-:W-:Y:S01]  /*0b10*/  SHF.R.U32.HI R0, RZ, R0, R9 ;  /* 0x00000000ff007219 */ /* 0x000fe20000011609 */
[----:B------:R-:W-:Y:S01]  /*0b20*/  IMAD.MOV.U32 R21, RZ, RZ, 0x1 ;  /* 0x00000001ff157424 */ /* 0x000fe200078e00ff */
[----:B------:R-:W-:-:S03]  /*0b30*/  IADD3 R5, P0, RZ, -R88, RZ ;  /* 0x80000058ff057210 */ /* 0x000fc60007f1e0ff */
[----:B------:R-:W1:Y:S02]  /*0b40*/  LDC R6, c[0x0][0x618] ;  /* 0x00018600ff067b82 */ /* 0x000e640000000800 */
[----:B------:R-:W-:-:S04]  /*0b50*/  IMAD.X R9, RZ, RZ, ~R0, P0 ;  /* 0x000000ffff097224 */ /* 0x000fc800000e0e00 */
[-C--:B------:R-:W-:Y:S02]  /*0b60*/  IMAD R0, R9, R26.reuse, RZ ;  /* 0x0000001a09007224 */ /* 0x080fe400078e02ff */
[----:B------:R-:W2:Y:S01]  /*0b70*/  LDC R11, c[0x0][0x608] ;  /* 0x00018200ff0b7b82 */ /* 0x000ea20000000800 */
[----:B------:R-:W-:-:S04]  /*0b80*/  IMAD.WIDE.U32 R8, R5, R26, R16 ;  /* 0x0000001a05087225 */ /* 0x000fc800078e0010 */
[----:B------:R-:W-:-:S03]  /*0b90*/  IMAD R5, R5, R27, R0 ;  /* 0x0000001b05057224 */ /* 0x000fc600078e0200 */
[----:B------:R-:W3:Y:S01]  /*0ba0*/  LDC R12, c[0x0][0x658] ;  /* 0x00019600ff0c7b82 */ /* 0x000ee20000000800 */
[----:B0-----:R-:W-:Y:S01]  /*0bb0*/  ISETP.NE.U32.AND P0, PT, R24, RZ, PT ;  /* 0x000000ff1800720c */ /* 0x001fe20003f05070 */
[----:B------:R-:W-:Y:S02]  /*0bc0*/  IMAD.IADD R5, R9, 0x1, R5 ;  /* 0x0000000109057824 */ /* 0x000fe400078e0205 */
[----:B------:R-:W-:Y:S01]  /*0bd0*/  IMAD.MOV.U32 R9, RZ, RZ, -0x1 ;  /* 0xffffffffff097424 */ /* 0x000fe200078e00ff */
[----:B------:R-:W-:-:S03]  /*0be0*/  ISETP.NE.AND.EX P0, PT, R25, RZ, PT, P0 ;  /* 0x000000ff1900720c */ /* 0x000fc60003f05300 */
[----:B------:R-:W0:Y:S01]  /*0bf0*/  LDC R15, c[0x0][0x600] ;  /* 0x00018000ff0f7b82 */ /* 0x000e220000000800 */
[-CC-:B-1----:R-:W-:Y:S02]  /*0c00*/  SHF.R.U64 R13, R8, R6.reuse, R5.reuse ;  /* 0x00000006080d7219 */ /* 0x182fe40000001205 */
[----:B------:R-:W-:-:S05]  /*0c10*/  SHF.R.U32.HI R0, RZ, R6, R5 ;  /* 0x00000006ff007219 */ /* 0x000fca0000011605 */
[----:B------:R-:W1:Y:S01]  /*0c20*/  LDC R14, c[0x0][0x648] ;  /* 0x00019200ff0e7b82 */ /* 0x000e620000000800 */
[-CC-:B--2---:R-:W-:Y:S02]  /*0c30*/  SHF.R.U64 R27, R13, R11.reuse, R0.reuse ;  /* 0x0000000b0d1b7219 */ /* 0x184fe40000001200 */
[----:B------:R-:W-:-:S05]  /*0c40*/  SHF.R.U32.HI R5, RZ, R11, R0 ;  /* 0x0000000bff057219 */ /* 0x000fca0000011600 */
[----:B------:R-:W2:Y:S01]  /*0c50*/  LDC R20, c[0x0][0x638] ;  /* 0x00018e00ff147b82 */ /* 0x000ea20000000800 */
[-CC-:B---3--:R-:W-:Y:S02]  /*0c60*/  SHF.R.U64 R28, R27, R12.reuse, R5.reuse ;  /* 0x0000000c1b1c7219 */ /* 0x188fe40000001205 */
[-C--:B------:R-:W-:Y:S02]  /*0c70*/  SHF.L.U32 R0, R9, R12.reuse, RZ ;  /* 0x0000000c09007219 */ /* 0x080fe400000006ff */
[----:B------:R-:W-:Y:S01]  /*0c80*/  SHF.R.U32.HI R5, RZ, R12, R5 ;  /* 0x0000000cff057219 */ /* 0x000fe20000011605 */
[----:B------:R-:W-:Y:S01]  /*0c90*/  IMAD.MOV.U32 R4, RZ, RZ, R28 ;  /* 0x000000ffff047224 */ /* 0x000fe200078e001c */
[----:B------:R-:W-:Y:S01]  /*0ca0*/  LOP3.LUT R10, RZ, R0, RZ, 0x33, !PT ;  /* 0x00000000ff0a7212 */ /* 0x000fe200078e33ff */
[----:B------:R-:W3:Y:S01]  /*0cb0*/  LDC R26, c[0x0][0x610] ;  /* 0x00018400ff1a7b82 */ /* 0x000ee20000000800 */
[----:B------:R-:W-:Y:S05]  /*0cc0*/  @!P0 BRA `(.L_x_10) ;  /* 0x0000000000288947 */ /* 0x000fea0003800000 */
[----:B------:R-:W4:Y:S02]  /*0cd0*/  LDC R9, c[0x0][0x64c] ;  /* 0x00019300ff097b82 */ /* 0x000f240000000800 */
[----:B----4-:R-:W-:-:S05]  /*0ce0*/  IADD3 R9, P0, R28, R9, RZ ;  /* 0x000000091c097210 */ /* 0x010fca0007f1e0ff */
        /* <DEDUP_REMOVED lines=8> */
.L_x_10:
[----:B-1----:R-:W-:Y:S01]  /*0d70*/  SHF.R.U64 R4, R4, R14, R5 ;  /* 0x0000000e04047219 */ /* 0x002fe20000001205 */
[----:B0-----:R-:W-:Y:S01]  /*0d80*/  VIADD R6, R15, 0xffffffff ;  /* 0xffffffff0f067836 */ /* 0x001fe20000000000 */
[----:B------:R-:W-:Y:S02]  /*0d90*/  SHF.L.U32 R0, R21, R12, RZ ;  /* 0x0000000c15007219 */ /* 0x000fe400000006ff */
[----:B------:R-:W-:Y:S01]  /*0da0*/  LOP3.LUT R5, R27, R10, RZ, 0xc0, !PT ;  /* 0x0000000a1b057212 */ /* 0x000fe200078ec0ff */
[----:B------:R-:W-:Y:S01]  /*0db0*/  IMAD.MOV R7, RZ, RZ, -R4 ;  /* 0x000000ffff077224 */ /* 0x000fe200078e0a04 */
[----:B------:R-:W-:Y:S02]  /*0dc0*/  SEL R3, R3, R30, !P1 ;  /* 0x0000001e03037207 */ /* 0x000fe40004800000 */
[----:B------:R-:W-:Y:S01]  /*0dd0*/  LOP3.LUT R6, R13, R6, RZ, 0xc0, !PT ;  /* 0x000000060d067212 */ /* 0x000fe200078ec0ff */
[----:B------:R-:W-:Y:S02]  /*0de0*/  IMAD R4, R0, R4, R5 ;  /* 0x0000000400047224 */ /* 0x000fe400078e0205 */
[----:B--2---:R-:W-:-:S02]  /*0df0*/  IMAD R0, R7, R20, R28 ;  /* 0x0000001407007224 */ /* 0x004fc400078e021c */
[----:B---3--:R-:W-:Y:S02]  /*0e00*/  IMAD R3, R4, R26, R3 ;  /* 0x0000001a04037224 */ /* 0x008fe400078e0203 */
[----:B------:R-:W-:Y:S02]  /*0e10*/  IMAD R92, R0, R15, R6 ;  /* 0x0000000f005c7224 */ /* 0x000fe400078e0206 */
[----:B------:R-:W-:-:S03]  /*0e20*/  IMAD.MOV.U32 R4, RZ, RZ, 0x1 ;  /* 0x00000001ff047424 */ /* 0x000fc600078e00ff */
[----:B------:R-:W-:Y:S02]  /*0e30*/  SEL R93, R92, R3, !P1 ;  /* 0x000000035c5d7207 */ /* 0x000fe40004800000 */
[----:B------:R-:W-:Y:S02]  /*0e40*/  PRMT R0, R4, 0x7610, R0 ;  /* 0x0000761004007816 */ /* 0x000fe40000000000 */
[----:B------:R-:W-:-:S07]  /*0e50*/  SEL R92, R3, R92, !P1 ;  /* 0x0000005c035c7207 */ /* 0x000fce0004800000 */
.L_x_8:
[----:B------:R-:W-:-:S08]  /*0e60*/  NOP ;  /* 0x0000000000007918 */ /* 0x000fd00000000000 */
[----:B------:R-:W0:Y:S02]  /*0e70*/  USETMAXREG.TRY_ALLOC.CTAPOOL UP0, 0xe8 ;  /* 0x000000e8000079c8 */ /* 0x000e240008000600 */
[----:B0-----:R-:W-:-:S13]  /*0e80*/  PLOP3.LUT P0, PT, PT, PT, UP0, 0x80, 0x0 ;  /* 0x000000000000781c */ /* 0x001fda0003f0f008 */
[----:B------:R-:W-:Y:S05]  /*0e90*/  @!P0 BRA `(.L_x_8) ;  /* 0xfffffffc00f08947 */ /* 0x000fea000383ffff */
[----:B------:R-:W-:Y:S01]  /*0ea0*/  ULDC.64 UR4, c[0x0][0x598] ;  /* 0x0001660000047ab9 */ /* 0x000fe20000000a00 */
[----:B------:R-:W-:Y:S01]  /*0eb0*/  ULDC.64 UR36, c[0x0][0x208] ;  /* 0x0000820000247ab9 */ /* 0x000fe20000000a00 */
[----:B------:R-:W-:-:S04]  /*0ec0*/  ISETP.NE.U32.AND P0, PT, RZ, UR4, PT ;  /* 0x00000004ff007c0c */ /* 0x000fc8000bf05070 */
[----:B------:R-:W-:-:S13]  /*0ed0*/  ISETP.NE.AND.EX P0, PT, RZ, UR5, PT, P0 ;  /* 0x00000005ff007c0c */ /* 0x000fda000bf05300 */
[----:B------:R-:W-:Y:S05]  /*0ee0*/  @!P0 BRA `(.L_x_11) ;  /* 0x00000000001c8947 */ /* 0x000fea0003800000 */
[----:B------:R-:W0:Y:S02]  /*0ef0*/  LDC.64 R4, c[0x0][0x598] ;  /* 0x00016600ff047b82 */ /* 0x000e240000000a00 */
[----:B0-----:R-:W2:Y:S02]  /*0f00*/  LDG.E.64 R4, desc[UR36][R4.64] ;  /* 0x0000002404047981 */ /* 0x001ea4000c1e1b00 */
[----:B--2---:R-:W-:-:S04]  /*0f10*/  ISETP.NE.U32.AND P0, PT, R4, RZ, PT ;  /* 0x000000ff0400720c */ /* 0x004fc80003f05070 */
[----:B------:R-:W-:-:S13]  /*0f20*/  ISETP.NE.AND.EX P0, PT, R5, RZ, PT, P0 ;  /* 0x000000ff0500720c */ /* 0x000fda0003f05300 */
[----:B------:R-:W-:Y:S05]  /*0f30*/  @!P0 BRA `(.L_x_11) ;  /* 0x0000000000088947 */ /* 0x000fea0003800000 */
[----:B------:R0:W5:Y:S01]  /*0f40*/  LD.E R89, desc[UR36][R4.64] ;  /* 0x0000002404597980 */ /* 0x000162000c101900 */
[----:B------:R-:W-:Y:S05]  /*0f50*/  BRA `(.L_x_12) ;  /* 0x0000000000247947 */ /* 0x000fea0003800000 */
.L_x_11:
[----:B------:R-:W-:Y:S02]  /*0f60*/  ULDC.64 UR4, c[0x0][0x588] ;  /* 0x0001620000047ab9 */ /* 0x000fe40000000a00 */
[----:B------:R-:W-:-:S04]  /*0f70*/  ISETP.NE.U32.AND P0, PT, RZ, UR4, PT ;  /* 0x00000004ff007c0c */ /* 0x000fc8000bf05070 */
[----:B------:R-:W-:-:S13]  /*0f80*/  ISETP.NE.AND.EX P0, PT, RZ, UR5, PT, P0 ;  /* 0x00000005ff007c0c */ /* 0x000fda000bf05300 */
[----:B------:R-:W-:Y:S05]  /*0f90*/  @!P0 BRA `(.L_x_13) ;  /* 0x00000000000c8947 */ /* 0x000fea0003800000 */
[----:B------:R-:W0:Y:S02]  /*0fa0*/  LDC.64 R4, c[0x0][0x588] ;  /* 0x00016200ff047b82 */ /* 0x000e240000000a00 */
[----:B0-----:R1:W5:Y:S01]  /*0fb0*/  LDG.E R89, desc[UR36][R4.64] ;  /* 0x0000002404597981 */ /* 0x001362000c1e1900 */
[----:B------:R-:W-:Y:S05]  /*0fc0*/  BRA `(.L_x_12) ;  /* 0x0000000000087947 */ /* 0x000fea0003800000 */
.L_x_13:
[----:B------:R-:W-:Y:S02]  /*0fd0*/  ULDC UR4, c[0x0][0x580] ;  /* 0x0001600000047ab9 */ /* 0x000fe40000000800 */
[----:B------:R-:W-:-:S07]  /*0fe0*/  IMAD.U32 R89, RZ, RZ, UR4 ;  /* 0x00000004ff597e24 */ /* 0x000fce000f8e00ff */
.L_x_12:
[----:B------:R-:W-:Y:S02]  /*0ff0*/  ULDC.64 UR4, c[0x0][0x5a0] ;  /* 0x0001680000047ab9 */ /* 0x000fe40000000a00 */
[----:B------:R-:W-:-:S04]  /*1000*/  ISETP.NE.U32.AND P0, PT, RZ, UR4, PT ;  /* 0x00000004ff007c0c */ /* 0x000fc8000bf05070 */
[----:B------:R-:W-:-:S13]  /*1010*/  ISETP.NE.AND.EX P0, PT, RZ, UR5, PT, P0 ;  /* 0x00000005ff007c0c */ /* 0x000fda000bf05300 */
[----:B------:R-:W-:Y:S05]  /*1020*/  @!P0 BRA `(.L_x_14) ;  /* 0x00000000001c8947 */ /* 0x000fea0003800000 */
[----:B01----:R-:W0:Y:S02]  /*1030*/  LDC.64 R4, c[0x0][0x5a0] ;  /* 0x00016800ff047b82 */ /* 0x003e240000000a00 */
[----:B0-----:R-:W2:Y:S02]  /*1040*/  LDG.E.64 R4, desc[UR36][R4.64] ;  /* 0x0000002404047981 */ /* 0x001ea4000c1e1b00 */
[----:B--2---:R-:W-:-:S04]  /*1050*/  ISETP.NE.U32.AND P0, PT, R4, RZ, PT ;  /* 0x000000ff0400720c */ /* 0x004fc80003f05070 */
[----:B------:R-:W-:-:S13]  /*1060*/  ISETP.NE.AND.EX P0, PT, R5, RZ, PT, P0 ;  /* 0x000000ff0500720c */ /* 0x000fda0003f05300 */
[----:B------:R-:W-:Y:S05]  /*1070*/  @!P0 BRA `(.L_x_14) ;  /* 0x0000000000088947 */ /* 0x000fea0003800000 */
[----:B------:R0:W5:Y:S01]  /*1080*/  LD.E R90, desc[UR36][R4.64] ;  /* 0x00000024045a7980 */ /* 0x000162000c101900 */
[----:B------:R-:W-:Y:S05]  /*1090*/  BRA `(.L_x_15) ;  /* 0x0000000000247947 */ /* 0x000fea0003800000 */
.L_x_14:
[----:B------:R-:W-:Y:S02]  /*10a0*/  ULDC.64 UR4, c[0x0][0x590] ;  /* 0x0001640000047ab9 */ /* 0x000fe40000000a00 */
[----:B------:R-:W-:-:S04]  /*10b0*/  ISETP.NE.U32.AND P0, PT, RZ, UR4, PT ;  /* 0x00000004ff007c0c */ /* 0x000fc8000bf05070 */
[----:B------:R-:W-:-:S13]  /*10c0*/  ISETP.NE.AND.EX P0, PT, RZ, UR5, PT, P0 ;  /* 0x00000005ff007c0c */ /* 0x000fda000bf05300 */
[----:B------:R-:W-:Y:S05]  /*10d0*/  @!P0 BRA `(.L_x_16) ;  /* 0x00000000000c8947 */ /* 0x000fea0003800000 */
[----:B------:R-:W2:Y:S02]  /*10e0*/  LDC.64 R90, c[0x0][0x590] ;  /* 0x00016400ff5a7b82 */ /* 0x000ea40000000a00 */
[----:B--2---:R2:W5:Y:S01]  /*10f0*/  LDG.E R90, desc[UR36][R90.64] ;  /* 0x000000245a5a7981 */ /* 0x004562000c1e1900 */
[----:B------:R-:W-:Y:S05]  /*1100*/  BRA `(.L_x_15) ;  /* 0x0000000000087947 */ /* 0x000fea0003800000 */
.L_x_16:
[----:B------:R-:W-:Y:S02]  /*1110*/  ULDC UR4, c[0x0][0x584] ;  /* 0x0001610000047ab9 */ /* 0x000fe40000000800 */
[----:B------:R-:W-:-:S07]  /*1120*/  IMAD.U32 R90, RZ, RZ, UR4 ;  /* 0x00000004ff5a7e24 */ /* 0x000fce000f8e00ff */
.L_x_15:
[----:B------:R-:W-:-:S13]  /*1130*/  LOP3.LUT P0, RZ, R0, 0xff, RZ, 0xc0, !PT ;  /* 0x000000ff00ff7812 */ /* 0x000fda000780c0ff */
[----:B------:R-:W-:Y:S05]  /*1140*/  @!P0 EXIT ;  /* 0x000000000000894d */ /* 0x000fea0003800000 */
[----:B------:R-:W-:Y:S01]  /*1150*/  ULDC UR4, c[0x0][0x28c] ;  /* 0x0000a30000047ab9 */ /* 0x000fe20000000800 */
[----:B------:R-:W-:Y:S01]  /*1160*/  UMOV UR38, URZ ;  /* 0x0000003f00267c82 */ /* 0x000fe20008000000 */
[----:B------:R-:W-:Y:S01]  /*1170*/  UIADD3 UR4, UR4, 0x7f, URZ ;  /* 0x0000007f04047890 */ /* 0x000fe2000fffe03f */
[----:B------:R-:W-:-:S03]  /*1180*/  UMOV UR39, URZ ;  /* 0x0000003f00277c82 */ /* 0x000fc60008000000 */
[----:B------:R-:W-:-:S04]  /*1190*/  USHF.R.S32.HI UR5, URZ, 0x1f, UR4 ;  /* 0x0000001f3f057899 */ /* 0x000fc80008011404 */
[----:B------:R-:W-:-:S04]  /*11a0*/  ULEA.HI UR5, UR5, UR4, URZ, 0x7 ;  /* 0x0000000405057291 */ /* 0x000fc8000f8f383f */
[----:B------:R-:W-:-:S12]  /*11b0*/  USHF.R.S32.HI UR40, URZ, 0x7, UR5 ;  /* 0x000000073f287899 */ /* 0x000fd80008011405 */
.L_x_168:
[----:B------:R-:W-:Y:S01]  /*11c0*/  LOP3.LUT R0, R18, 0x80, RZ, 0xc0, !PT ;  /* 0x0000008012007812 */ /* 0x000fe200078ec0ff */
[----:B------:R-:W3:Y:S01]  /*11d0*/  S2UR UR7, SR_CgaCtaId ;  /* 0x00000000000779c3 */ /* 0x000ee20000008800 */
[----:B------:R-:W-:Y:S02]  /*11e0*/  UMOV UR6, 0x400 ;  /* 0x0000040000067882 */ /* 0x000fe40000000000 */
[----:B------:R-:W-:-:S06]  /*11f0*/  SHF.R.U32.HI R0, RZ, 0x7, R0 ;  /* 0x00000007ff007819 */ /* 0x000fcc0000011600 */
[----:B----4-:R-:W4:Y:S01]  /*1200*/  SHFL.IDX PT, R0, R0, RZ, 0x1f ;  /* 0x00001fff00007589 */ /* 0x010f2200000e0000 */
[----:B---3--:R-:W-:Y:S01]  /*1210*/  ULEA UR6, UR7, UR6, 0x18 ;  /* 0x0000000607067291 */ /* 0x008fe2000f8ec03f */
[----:B----4-:R-:W-:-:S13]  /*1220*/  R2UR UR4, R0 ;  /* 0x00000000000472ca */ /* 0x010fda00000e0000 */
[----:B------:R-:W-:-:S04]  /*1230*/  ULEA.HI UR5, UR4, UR4, URZ, 0x1 ;  /* 0x0000000404057291 */ /* 0x000fc8000f8f083f */
[----:B------:R-:W-:-:S04]  /*1240*/  ULOP3.LUT UR5, UR5, 0x7fffe, URZ, 0xc0, !UPT ;  /* 0x0007fffe05057892 */ /* 0x000fc8000f8ec03f */
[----:B------:R-:W-:-:S03]  /*1250*/  UIADD3 UR5, UR4, -UR5, URZ ;  /* 0x8000000504057290 */ /* 0x000fc6000fffe03f */
[----:B------:R-:W-:Y:S01]  /*1260*/  ULDC UR4, c[0x0][0x28c] ;  /* 0x0000a30000047ab9 */ /* 0x000fe20000000800 */
[----:B------:R-:W-:Y:S01]  /*1270*/  ULEA UR5, UR5, UR6, 0xd ;  /* 0x0000000605057291 */ /* 0x000fe2000f8e683f */
[----:B------:R-:W-:-:S03]  /*1280*/  ISETP.LT.AND P0, PT, RZ, UR4, PT ;  /* 0x00000004ff007c0c */ /* 0x000fc6000bf01270 */
[----:B------:R-:W-:-:S04]  /*1290*/  UIADD3 UR5, UR5, 0x100, URZ ;  /* 0x0000010005057890 */ /* 0x000fc8000fffe03f */
[----:B------:R-:W-:-:S04]  /*12a0*/  USHF.R.U32.HI UR5, URZ, 0x4, UR5 ;  /* 0x000000043f057899 */ /* 0x000fc80008011605 */
[----:B------:R-:W-:-:S04]  /*12b0*/  ULOP3.LUT UR5, UR5, 0x3fff, URZ, 0xc0, !UPT ;  /* 0x00003fff05057892 */ /* 0x000fc8000f8ec03f */
[----:B------:R-:W-:Y:S01]  /*12c0*/  ULOP3.LUT UR41, UR5, 0x10000, URZ, 0xfc, !UPT ;  /* 0x0001000005297892 */ /* 0x000fe2000f8efc3f */
[----:B01----:R-:W-:Y:S11]  /*12d0*/  @P0 BRA `(.L_x_17) ;  /* 0x0000000000400947 */ /* 0x003ff60003800000 */
[----:B------:R-:W-:Y:S01]  /*12e0*/  MOV R0, 0x0 ;  /* 0x0000000000007802 */ /* 0x000fe20000000f00 */
[----:B------:R-:W-:Y:S01]  /*12f0*/  ULDC.64 UR4, c[0x4][0x68] ;  /* 0x01001a0000047ab9 */ /* 0x000fe20000000a00 */
[----:B------:R-:W-:Y:S01]  /*1300*/  ULDC.64 UR6, c[0x4][0x8] ;  /* 0x0100020000067ab9 */ /* 0x000fe20000000a00 */
[----:B01----:R-:W-:Y:S01]  /*1310*/  IMAD.U32 R4, RZ, RZ, UR4 ;  /* 0x00000004ff047e24 */ /* 0x003fe2000f8e00ff */
[----:B------:R0:W1:Y:S01]  /*1320*/  LDC.64 R14, c[0x4][R0] ;  /* 0x01000000000e7b82 */ /* 0x0000620000000a00 */
[----:B------:R-:W-:Y:S01]  /*1330*/  IMAD.U32 R5, RZ, RZ, UR5 ;  /* 0x00000005ff057e24 */ /* 0x000fe2000f8e00ff */
[----:B------:R-:W-:Y:S01]  /*1340*/  ULDC.64 UR4, c[0x4][0x70] ;  /* 0x01001c0000047ab9 */ /* 0x000fe20000000a00 */
[----:B------:R-:W-:Y:S02]  /*1350*/  IMAD.U32 R10, RZ, RZ, UR6 ;  /* 0x00000006ff0a7e24 */ /* 0x000fe4000f8e00ff */
[----:B------:R-:W-:Y:S02]  /*1360*/  IMAD.U32 R6, RZ, RZ, UR4 ;  /* 0x00000004ff067e24 */ /* 0x000fe4000f8e00ff */
[----:B------:R-:W-:-:S02]  /*1370*/  IMAD.U32 R7, RZ, RZ, UR5 ;  /* 0x00000005ff077e24 */ /* 0x000fc4000f8e00ff */
[----:B------:R-:W-:Y:S02]  /*1380*/  IMAD.U32 R11, RZ, RZ, UR7 ;  /* 0x00000007ff0b7e24 */ /* 0x000fe4000f8e00ff */
[----:B------:R-:W-:Y:S02]  /*1390*/  IMAD.MOV.U32 R8, RZ, RZ, 0x1e1 ;  /* 0x000001e1ff087424 */ /* 0x000fe400078e00ff */
[----:B------:R-:W-:Y:S02]  /*13a0*/  IMAD.MOV.U32 R12, RZ, RZ, 0x1 ;  /* 0x00000001ff0c7424 */ /* 0x000fe400078e00ff */
[----:B0-----:R-:W-:-:S07]  /*13b0*/  IMAD.MOV.U32 R13, RZ, RZ, RZ ;  /* 0x000000ffff0d7224 */ /* 0x001fce00078e00ff */
[----:B------:R-:W-:-:S07]  /*13c0*/  LEPC R20, `(.L_x_17) ;  /* 0x000000001014794e */ /* 0x000fce0000000000 */
[----:B-12--5:R-:W-:Y:S05]  /*13d0*/  CALL.ABS.NOINC R14 ;  /* 0x000000000e007343 */ /* 0x026fea0003c00000 */
.L_x_17:
[----:B------:R-:W-:-:S04]  /*13e0*/  LOP3.LUT R0, R19, 0x1, RZ, 0xfc, !PT ;  /* 0x0000000113007812 */ /* 0x000fc800078efcff */
[----:B------:R-:W-:-:S13]  /*13f0*/  ISETP.NE.AND P0, PT, R0, 0x3, PT ;  /* 0x000000030000780c */ /* 0x000fda0003f05270 */
[----:B------:R-:W-:Y:S05]  /*1400*/  @!P0 BRA `(.L_x_18) ;  /* 0x0000000000048947 */ /* 0x000fea0003800000 */
[----:B------:R-:W-:Y:S01]  /*1410*/  BPT.TRAP 0x1 ;  /* 0x000000040000795c */ /* 0x000fe20000300000 */
.L_x_18:
[----:B------:R-:W3:Y:S01]  /*1420*/  S2UR UR5, SR_CgaCtaId ;  /* 0x00000000000579c3 */ /* 0x000ee20000008800 */
[----:B------:R-:W-:Y:S01]  /*1430*/  UMOV UR4, 0x400 ;  /* 0x0000040000047882 */ /* 0x000fe20000000000 */
[----:B------:R-:W-:Y:S02]  /*1440*/  IMAD.U32 R0, RZ, RZ, UR38 ;  /* 0x00000026ff007e24 */ /* 0x000fe4000f8e00ff */
[----:B------:R-:W-:-:S03]  /*1450*/  IMAD.U32 R3, RZ, RZ, UR39 ;  /* 0x00000027ff037e24 */ /* 0x000fc6000f8e00ff */
[----:B------:R-:W-:Y:S01]  /*1460*/  SHF.L.U32 R0, R0, 0x1f, RZ ;  /* 0x0000001f00007819 */ /* 0x000fe200000006ff */
[----:B---3--:R-:W-:-:S06]  /*1470*/  ULEA UR4, UR5, UR4, 0x18 ;  /* 0x0000000405047291 */ /* 0x008fcc000f8ec03f */
[----:B------:R-:W-:-:S04]  /*1480*/  IMAD.U32 R6, RZ, RZ, UR4 ;  /* 0x00000004ff067e24 */ /* 0x000fc8000f8e00ff */
[----:B------:R-:W-:-:S04]  /*1490*/  IMAD R3, R3, 0x8, R6 ;  /* 0x0000000803037824 */ /* 0x000fc800078e0206 */
[----:B------:R3:W4:Y:S01]  /*14a0*/  SYNCS.PHASECHK.TRANS64.TRYWAIT P1, [R3+URZ], R0 ;  /* 0x00000000030075a7 */ /* 0x000722000802017f */
[----:B------:R-:W-:Y:S05]  /*14b0*/  @!P0 BRA `(.L_x_19) ;  /* 0x0000000000048947 */ /* 0x000fea0003800000 */
[----:B------:R-:W-:Y:S01]  /*14c0*/  BPT.TRAP 0x1 ;  /* 0x000000040000795c */ /* 0x000fe20000300000 */
.L_x_19:
[----:B----4-:R-:W-:Y:S05]  /*14d0*/  @P1 BRA `(.L_x_20) ;  /* 0x0000000000081947 */ /* 0x010fea0003800000 */
[----:B------:R-:W4:Y:S02]  /*14e0*/  SYNCS.PHASECHK.TRANS64.TRYWAIT P1, [R3+URZ], R0 ;  /* 0x00000000030075a7 */ /* 0x000f24000802017f */
[----:B----4-:R-:W-:Y:S05]  /*14f0*/  @!P1 BRA `(.L_x_21) ;  /* 0x0000005c00b09947 */ /* 0x010fea0003800000 */
.L_x_20:
[----:B------:R-:W-:-:S04]  /*1500*/  UISETP.LT.AND UP0, UPT, UR40, 0x1, UPT ;  /* 0x000000012800788c */ /* 0x000fc8000bf01270 */
[----:B------:R-:W-:-:S06]  /*1510*/  USEL UR4, UR40, 0x1, UP0 ;  /* 0x0000000128047887 */ /* 0x000fcc0008000000 */
[----:B---34-:R-:W-:Y:S01]  /*1520*/  IMAD.U32 R0, RZ, RZ, UR4 ;  /* 0x00000004ff007e24 */ /* 0x018fe2000f8e00ff */
[----:B------:R-:W-:Y:S05]  /*1530*/  WARPSYNC.ALL ;  /* 0x0000000000007948 */ /* 0x000fea0003800000 */
[----:B------:R-:W-:-:S04]  /*1540*/  IADD3 R0, -R0, UR40, RZ ;  /* 0x0000002800007c10 */ /* 0x000fc8000fffe1ff */
[----:B------:R-:W-:Y:S02]  /*1550*/  ISETP.GE.AND P1, PT, R0, 0x1, PT ;  /* 0x000000010000780c */ /* 0x000fe40003f26270 */
[----:B------:R-:W-:Y:S01]  /*1560*/  R2UR UR4, R6 ;  /* 0x00000000060472ca */ /* 0x000fe200000e0000 */
[----:B------:R-:W-:Y:S01]  /*1570*/  ULEA UR6, UR39, UR41, 0xb ;  /* 0x0000002927067291 */ /* 0x000fe2000f8e583f */
[----:B------:R-:W-:Y:S01]  /*1580*/  WARPGROUP.ARRIVE ;  /* 0x00000000000079c5 */ /* 0x000fe20000000000 */
[----:B------:R-:W-:Y:S01]  /*1590*/  UMOV UR9, 0x40000040 ;  /* 0x4000004000097882 */ /* 0x000fe20000000000 */
[----:B------:R-:W-:Y:S01]  /*15a0*/  UMOV UR11, 0x40000040 ;  /* 0x40000040000b7882 */ /* 0x000fe20000000000 */
[----:B------:R-:W-:-:S03]  /*15b0*/  UIADD3 UR7, UR6, 0x400, URZ ;  /* 0x0000040006077890 */ /* 0x000fc6000fffe03f */
[----:B------:R-:W-:-:S05]  /*15c0*/  UMOV UR8, UR6 ;  /* 0x0000000600087c82 */ /* 0x000fca0008000000 */
[----:B------:R-:W-:-:S04]  /*15d0*/  UIADD3 UR4, UR4, 0x18100, URZ ;  /* 0x0001810004047890 */ /* 0x000fc8000fffe03f */
[----:B------:R-:W-:-:S04]  /*15e0*/  USHF.R.U32.HI UR4, URZ, 0x4, UR4 ;  /* 0x000000043f047899 */ /* 0x000fc80008011604 */
[----:B------:R-:W-:-:S04]  /*15f0*/  ULOP3.LUT UR4, UR4, 0x3fff, URZ, 0xc0, !UPT ;  /* 0x00003fff04047892 */ /* 0x000fc8000f8ec03f */
[----:B------:R-:W-:-:S04]  /*1600*/  ULOP3.LUT UR4, UR4, 0x10000, URZ, 0xfc, !UPT ;  /* 0x0001000004047892 */ /* 0x000fc8000f8efc3f */
[----:B------:R-:W-:-:S07]  /*1610*/  ULEA UR5, UR39, UR4, 0x9 ;  /* 0x0000000427057291 */ /* 0x000fce000f8e483f */
[----:B------:R-:W-:Y:S02]  /*1620*/  UMOV UR10, UR5 ;  /* 0x00000005000a7c82 */ /* 0x000fe40008000000 */
[----:B------:R-:W-:Y:S01]  /*1630*/  IGMMA.64x64x32.S8.S8 R56, gdesc[UR8], RZ, !UPT, gsb0 ;  /* 0x01e00000083879f1 */ /* 0x000fe2000c0410ff */
[----:B------:R-:W-:Y:S01]  /*1640*/  UMOV UR8, UR7 ;  /* 0x0000000700087c82 */ /* 0x000fe20008000000 */
[----:B------:R-:W-:Y:S01]  /*1650*/  UMOV UR9, 0x40000040 ;  /* 0x4000004000097882 */ /* 0x000fe20000000000 */
[----:B------:R-:W-:Y:S01]  /*1660*/  UIADD3 UR7, UR6, 0x402, URZ ;  /* 0x0000040206077890 */ /* 0x000fe2000fffe03f */
[----:B------:R-:W-:Y:S02]  /*1670*/  WARPGROUP.DEPBAR.LE gsb0, 0x0 ;  /* 0x00008000000079c5 */ /* 0x000fe40000010000 */
[----:B------:R-:W-:-:S06]  /*1680*/  WARPGROUP.ARRIVE ;  /* 0x00000000000079c5 */ /* 0x000fcc0000000000 */
[----:B------:R-:W-:Y:S01]  /*1690*/  IGMMA.64x64x32.S8.S8 R24, gdesc[UR8], RZ, !UPT, gsb0 ;  /* 0x01e00000081879f1 */ /* 0x000fe2000c0410ff */
[----:B------:R-:W-:Y:S02]  /*16a0*/  UIADD3 UR8, UR6, 0x2, URZ ;  /* 0x0000000206087890 */ /* 0x000fe4000fffe03f */
[----:B------:R-:W-:Y:S01]  /*16b0*/  UIADD3 UR10, UR5, 0x2, URZ ;  /* 0x00000002050a7890 */ /* 0x000fe2000fffe03f */
[----:B------:R-:W-:Y:S01]  /*16c0*/  UMOV UR9, 0x40000040 ;  /* 0x4000004000097882 */ /* 0x000fe20000000000 */
[----:B------:R-:W-:Y:S01]  /*16d0*/  UMOV UR11, 0x40000040 ;  /* 0x40000040000b7882 */ /* 0x000fe20000000000 */
[----:B------:R-:W-:Y:S02]  /*16e0*/  WARPGROUP.DEPBAR.LE gsb0, 0x0 ;  /* 0x00008000000079c5 */ /* 0x000fe40000010000 */
[----:B------:R-:W-:-:S06]  /*16f0*/  WARPGROUP.ARRIVE ;  /* 0x00000000000079c5 */ /* 0x000fcc0000000000 */
[----:B------:R-:W-:Y:S01]  /*1700*/  IGMMA.64x64x32.S8.S8 R56, gdesc[UR8], R56, gsb0 ;  /* 0x01e00000083879f1 */ /* 0x000fe20008041038 */
[----:B------:R-:W-:Y:S01]  /*1710*/  UMOV UR8, UR7 ;  /* 0x0000000700087c82 */ /* 0x000fe20008000000 */
[----:B------:R-:W-:Y:S01]  /*1720*/  UMOV UR9, 0x40000040 ;  /* 0x4000004000097882 */ /* 0x000fe20000000000 */
[----:B------:R-:W-:Y:S01]  /*1730*/  UIADD3 UR7, UR6, 0x404, URZ ;  /* 0x0000040406077890 */ /* 0x000fe2000fffe03f */
[----:B------:R-:W-:Y:S02]  /*1740*/  WARPGROUP.DEPBAR.LE gsb0, 0x0 ;  /* 0x00008000000079c5 */ /* 0x000fe40000010000 */
[----:B------:R-:W-:-:S06]  /*1750*/  WARPGROUP.ARRIVE ;  /* 0x00000000000079c5 */ /* 0x000fcc0000000000 */
[----:B------:R-:W-:Y:S01]  /*1760*/  IGMMA.64x64x32.S8.S8 R24, gdesc[UR8], R24, gsb0 ;  /* 0x01e00000081879f1 */ /* 0x000fe20008041018 */
        /* <DEDUP_REMOVED lines=9> */
[----:B------:R-:W-:Y:S02]  /*1800*/  WARPGROUP.DEPBAR.LE gsb0, 0x0 ;  /* 0x00008000000079c5 */ /* 0x000fe40000010000 */
[----:B------:R-:W-:-:S06]  /*1810*/  WARPGROUP.ARRIVE ;  /* 0x00000000000079c5 */ /* 0x000fcc0000000000 */
[----:B------:R-:W-:Y:S01]  /*1820*/  IGMMA.64x64x32.S8.S8 R24, gdesc[UR8], R24, gsb0 ;  /* 0x01e00000081879f1 */ /* 0x000fe20008041018 */
[----:B------:R-:W-:Y:S02]  /*1830*/  UIADD3 UR8, UR6, 0x6, URZ ;  /* 0x0000000606087890 */ /* 0x000fe4000fffe03f */
[----:B------:R-:W-:Y:S01]  /*1840*/  UIADD3 UR10, UR5, 0x6, URZ ;  /* 0x00000006050a7890 */ /* 0x000fe2000fffe03f */
[----:B------:R-:W-:Y:S01]  /*1850*/  UMOV UR9, 0x40000040 ;  /* 0x4000004000097882 */ /* 0x000fe20000000000 */
[----:B------:R-:W-:Y:S01]  /*1860*/  UMOV UR11, 0x40000040 ;  /* 0x40000040000b7882 */ /* 0x000fe20000000000 */
[----:B------:R-:W-:Y:S01]  /*1870*/  UIADD3 UR6, UR6, 0x406, URZ ;  /* 0x0000040606067890 */ /* 0x000fe2000fffe03f */
[----:B------:R-:W-:Y:S02]  /*1880*/  WARPGROUP.DEPBAR.LE gsb0, 0x0 ;  /* 0x00008000000079c5 */ /* 0x000fe40000010000 */
[----:B------:R-:W-:-:S06]  /*1890*/  WARPGROUP.ARRIVE ;  /* 0x00000000000079c5 */ /* 0x000fcc0000000000 */
[----:B------:R-:W-:Y:S01]  /*18a0*/  IGMMA.64x64x32.S8.S8 R56, gdesc[UR8], R56, gsb0 ;  /* 0x01e00000083879f1 */ /* 0x000fe20008041038 */
[----:B------:R-:W-:Y:S01]  /*18b0*/  UMOV UR8, UR6 ;  /* 0x0000000600087c82 */ /* 0x000fe20008000000 */
[----:B------:R-:W-:Y:S01]  /*18c0*/  UMOV UR9, 0x40000040 ;  /* 0x4000004000097882 */ /* 0x000fe20000000000 */
[----:B------:R-:W-:Y:S02]  /*18d0*/  WARPGROUP.DEPBAR.LE gsb0, 0x0 ;  /* 0x00008000000079c5 */ /* 0x000fe40000010000 */
[----:B------:R-:W-:-:S06]  /*18e0*/  WARPGROUP.ARRIVE ;  /* 0x00000000000079c5 */ /* 0x000fcc0000000000 */
[----:B------:R-:W-:Y:S03]  /*18f0*/  IGMMA.64x64x32.S8.S8 R24, gdesc[UR8], R24, gsb0 ;  /* 0x01e00000081879f1 */ /* 0x000fe60008041018 */
[----:B------:R-:W-:Y:S02]  /*1900*/  WARPGROUP.DEPBAR.LE gsb0, 0x0 ;  /* 0x00008000000079c5 */ /* 0x000fe40000010000 */
[----:B------:R-:W-:Y:S05]  /*1910*/  @!P1 BRA `(.L_x_22) ;  /* 0x0000000400849947 */ /* 0x000fea0003800000 */
[----:B------:R-:W-:Y:S02]  /*1920*/  UIADD3 UR5, UR39, 0x1, URZ ;  /* 0x0000000127057890 */ /* 0x000fe4000fffe03f */
[----:B------:R-:W-:Y:S02]  /*1930*/  IMAD.U32 R3, RZ, RZ, UR39 ;  /* 0x00000027ff037e24 */ /* 0x000fe4000f8e00ff */
[----:B------:R-:W-:-:S04]  /*1940*/  UISETP.NE.AND UP0, UPT, UR5, 0x3, UPT ;  /* 0x000000030500788c */ /* 0x000fc8000bf05270 */
[----:B------:R-:W-:Y:S02]  /*1950*/  USEL UR6, URZ, 0x1, UP0 ;  /* 0x000000013f067887 */ /* 0x000fe40008000000 */
[----:B------:R-:W-:Y:S02]  /*1960*/  USEL UR5, UR5, URZ, UP0 ;  /* 0x0000003f05057287 */ /* 0x000fe40008000000 */
[----:B------:R-:W-:-:S06]  /*1970*/  ULOP3.LUT UR6, UR38, UR6, URZ, 0x3c, !UPT ;  /* 0x0000000626067292 */ /* 0x000fcc000f8e3c3f */
[----:B------:R-:W-:-:S07]  /*1980*/  IMAD.U32 R7, RZ, RZ, UR6 ;  /* 0x00000006ff077e24 */ /* 0x000fce000f8e00ff */
.L_x_29:
[----:B------:R-:W-:Y:S05]  /*1990*/  @!P0 BRA `(.L_x_23) ;  /* 0x0000000000048947 */ /* 0x000fea0003800000 */
[----:B------:R-:W-:Y:S01]  /*19a0*/  BPT.TRAP 0x1 ;  /* 0x000000040000795c */ /* 0x000fe20000300000 */
.L_x_23:
[----:B------:R-:W3:Y:S01]  /*19b0*/  S2UR UR7, SR_CgaCtaId ;  /* 0x00000000000779c3 */ /* 0x000ee20000008800 */
[----:B------:R-:W-:Y:S01]  /*19c0*/  UMOV UR6, 0x400 ;  /* 0x0000040000067882 */ /* 0x000fe20000000000 */
[----:B01----:R-:W-:Y:S01]  /*19d0*/  IMAD.U32 R5, RZ, RZ, UR5 ;  /* 0x00000005ff057e24 */ /* 0x003fe2000f8e00ff */
[----:B------:R-:W-:Y:S01]  /*19e0*/  SHF.L.U32 R4, R7, 0x1f, RZ ;  /* 0x0000001f07047819 */ /* 0x000fe200000006ff */
[----:B---3--:R-:W-:-:S06]  /*19f0*/  ULEA UR6, UR7, UR6, 0x18 ;  /* 0x0000000607067291 */ /* 0x008fcc000f8ec03f */
[----:B------:R-:W-:-:S04]  /*1a00*/  IMAD.U32 R6, RZ, RZ, UR6 ;  /* 0x00000006ff067e24 */ /* 0x000fc8000f8e00ff */
[----:B------:R-:W-:-:S04]  /*1a10*/  IMAD R5, R5, 0x8, R6 ;  /* 0x0000000805057824 */ /* 0x000fc800078e0206 */
[----:B------:R0:W1:Y:S01]  /*1a20*/  SYNCS.PHASECHK.TRANS64.TRYWAIT P1, [R5+URZ], R4 ;  /* 0x00000004050075a7 */ /* 0x000062000802017f */
[----:B------:R-:W-:Y:S05]  /*1a30*/  @!P0 BRA `(.L_x_24) ;  /* 0x0000000000048947 */ /* 0x000fea0003800000 */
[----:B------:R-:W-:Y:S01]  /*1a40*/  BPT.TRAP 0x1 ;  /* 0x000000040000795c */ /* 0x000fe20000300000 */
.L_x_24:
[----:B-1----:R-:W-:Y:S05]  /*1a50*/  @P1 BRA `(.L_x_25) ;  /* 0x0000000000081947 */ /* 0x002fea0003800000 */
[----:B------:R-:W1:Y:S02]  /*1a60*/  SYNCS.PHASECHK.TRANS64.TRYWAIT P1, [R5+URZ], R4 ;  /* 0x00000004050075a7 */ /* 0x000e64000802017f */
[----:B-1----:R-:W-:Y:S05]  /*1a70*/  @!P1 BRA `(.L_x_26) ;  /* 0x0000005800649947 */ /* 0x002fea0003800000 */
.L_x_25:
[----:B------:R-:W-:Y:S01]  /*1a80*/  ULEA UR6, UR5, UR4, 0x9 ;  /* 0x0000000405067291 */ /* 0x000fe2000f8e483f */
[----:B------:R-:W-:Y:S01]  /*1a90*/  WARPGROUP.ARRIVE ;  /* 0x00000000000079c5 */ /* 0x000fe20000000000 */
[----:B------:R-:W-:Y:S01]  /*1aa0*/  ULEA UR7, UR5, UR41, 0xb ;  /* 0x0000002905077291 */ /* 0x000fe2000f8e583f */
[----:B------:R-:W-:Y:S01]  /*1ab0*/  UMOV UR11, 0x40000040 ;  /* 0x40000040000b7882 */ /* 0x000fe20000000000 */
[----:B------:R-:W-:Y:S02]  /*1ac0*/  UMOV UR9, 0x40000040 ;  /* 0x4000004000097882 */ /* 0x000fe40000000000 */
[----:B------:R-:W-:Y:S01]  /*1ad0*/  UIADD3 UR12, UR7, 0x400, URZ ;  /* 0x00000400070c7890 */ /* 0x000fe2000fffe03f */
[----:B------:R-:W-:Y:S02]  /*1ae0*/  UMOV UR10, UR6 ;  /* 0x00000006000a7c82 */ /* 0x000fe40008000000 */
[----:B------:R-:W-:Y:S02]  /*1af0*/  UMOV UR8, UR7 ;  /* 0x0000000700087c82 */ /* 0x000fe40008000000 */
[----:B------:R-:W-:Y:S01]  /*1b00*/  IGMMA.64x64x32.S8.S8 R56, gdesc[UR8], R56, gsb0 ;  /* 0x01e00000083879f1 */ /* 0x000fe20008041038 */
[----:B------:R-:W-:Y:S01]  /*1b10*/  UMOV UR9, 0x40000040 ;  /* 0x4000004000097882 */ /* 0x000fe20000000000 */
[----:B------:R-:W-:Y:S01]  /*1b20*/  UMOV UR8, UR12 ;  /* 0x0000000c00087c82 */ /* 0x000fe20008000000 */
[----:B------:R-:W-:Y:S01]  /*1b30*/  UIADD3 UR12, UR7, 0x402, URZ ;  /* 0x00000402070c7890 */ /* 0x000fe2000fffe03f */
[----:B------:R-:W-:-:S02]  /*1b40*/  WARPGROUP.DEPBAR.LE gsb0, 0x0 ;  /* 0x00008000000079c5 */ /* 0x000fc40000010000 */
        /* <DEDUP_REMOVED lines=42> */
[----:B------:R-:W-:Y:S01]  /*1df0*/  BPT.TRAP 0x1 ;  /* 0x000000040000795c */ /* 0x000fe20000300000 */
.L_x_27:
[----:B------:R-:W-:-:S13]  /*1e00*/  ISETP.NE.AND P1, PT, R23, RZ, PT ;  /* 0x000000ff1700720c */ /* 0x000fda0003f25270 */
[----:B01----:R-:W-:-:S04]  /*1e10*/  @P1 IMAD R4, R3, 0x8, R6 ;  /* 0x0000000803041824 */ /* 0x003fc800078e0206 */
[----:B------:R-:W-:-:S05]  /*1e20*/  @P1 VIADD R5, R4, 0x18 ;  /* 0x0000001804051836 */ /* 0x000fca0000000000 */
[----:B------:R-:W-:-:S04]  /*1e30*/  @P1 PRMT R5, R22, 0x654, R5 ;  /* 0x0000065416051816 */ /* 0x000fc80000000005 */
[----:B------:R0:W-:Y:S01]  /*1e40*/  @P1 SYNCS.ARRIVE.TRANS64.RED.A1T0 RZ, [R5+URZ], RZ ;  /* 0x000000ff05ff19a7 */ /* 0x0001e2000810043f */
[----:B------:R-:W-:-:S13]  /*1e50*/  ISETP.GT.U32.AND P1, PT, R19, 0x1, PT ;  /* 0x000000011300780c */ /* 0x000fda0003f24070 */
[----:B0-----:R-:W-:Y:S05]  /*1e60*/  @P1 BRA `(.L_x_28) ;  /* 0x0000000000041947 */ /* 0x001fea0003800000 */
[----:B------:R-:W-:Y:S01]  /*1e70*/  BPT.TRAP 0x1 ;  /* 0x000000040000795c */ /* 0x000fe20000300000 */
.L_x_28:
[----:B------:R-:W-:Y:S01]  /*1e80*/  UIADD3 UR5, UR5, 0x1, URZ ;  /* 0x0000000105057890 */ /* 0x000fe2000fffe03f */
[C---:B------:R-:W-:Y:S01]  /*1e90*/  ISETP.GT.AND P2, PT, R0.reuse, 0x1, PT ;  /* 0x000000010000780c */ /* 0x040fe20003f44270 */
[----:B------:R-:W-:Y:S02]  /*1ea0*/  VIADD R3, R3, 0x1 ;  /* 0x0000000103037836 */ /* 0x000fe40000000000 */
[----:B------:R-:W-:Y:S01]  /*1eb0*/  UISETP.NE.AND UP0, UPT, UR5, 0x3, UPT ;  /* 0x000000030500788c */ /* 0x000fe2000bf05270 */
[----:B------:R-:W-:Y:S02]  /*1ec0*/  VIADD R0, R0, 0xffffffff ;  /* 0xffffffff00007836 */ /* 0x000fe40000000000 */
[C---:B------:R-:W-:Y:S01]  /*1ed0*/  ISETP.NE.AND P1, PT, R3.reuse, 0x3, PT ;  /* 0x000000030300780c */ /* 0x040fe20003f25270 */
[----:B------:R-:W-:Y:S02]  /*1ee0*/  USEL UR6, URZ, 0x1, UP0 ;  /* 0x000000013f067887 */ /* 0x000fe40008000000 */
[----:B------:R-:W-:Y:S01]  /*1ef0*/  USEL UR5, UR5, URZ, UP0 ;  /* 0x0000003f05057287 */ /* 0x000fe20008000000 */
[----:B------:R-:W-:-:S03]  /*1f00*/  SEL R3, R3, RZ, P1 ;  /* 0x000000ff03037207 */ /* 0x000fc60000800000 */
[----:B------:R-:W-:Y:S01]  /*1f10*/  LOP3.LUT R7, R7, UR6, RZ, 0x3c, !PT ;  /* 0x0000000607077c12 */ /* 0x000fe2000f8e3cff */
[----:B------:R-:W-:Y:S07]  /*1f20*/  @P2 BRA `(.L_x_29) ;  /* 0xfffffff800982947 */ /* 0x000fee000383ffff */
.L_x_22:
[----:B------:R-:W3:Y:S02]  /*1f30*/  LDC R0, c[0x0][0x28c] ;  /* 0x0000a300ff007b82 */ /* 0x000ee40000000800 */
[----:B---3--:R-:W-:-:S13]  /*1f40*/  ISETP.GE.AND P1, PT, R0, 0x1, PT ;  /* 0x000000010000780c */ /* 0x008fda0003f26270 */
[----:B------:R-:W-:Y:S05]  /*1f50*/  @!P1 BRA `(.L_x_30) ;  /* 0x0000000000509947 */ /* 0x000fea0003800000 */
[----:B------:R-:W-:Y:S05]  /*1f60*/  @!P0 BRA `(.L_x_31) ;  /* 0x0000000000048947 */ /* 0x000fea0003800000 */
[----:B------:R-:W-:Y:S01]  /*1f70*/  BPT.TRAP 0x1 ;  /* 0x000000040000795c */ /* 0x000fe20000300000 */
.L_x_31:
[----:B------:R-:W-:Y:S01]  /*1f80*/  ISETP.NE.AND P0, PT, R23, RZ, PT ;  /* 0x000000ff1700720c */ /* 0x000fe20003f05270 */
[----:B------:R-:W-:Y:S01]  /*1f90*/  BSSY B0, `(.L_x_32) ;  /* 0x000000e000007945 */ /* 0x000fe20003800000 */
[----:B------:R-:W-:-:S11]  /*1fa0*/  ISETP.GT.U32.AND P1, PT, R19, 0x1, PT ;  /* 0x000000011300780c */ /* 0x000fd60003f24070 */
[----:B------:R-:W-:Y:S05]  /*1fb0*/  @!P0 BRA `(.L_x_33) ;  /* 0x00000000002c8947 */ /* 0x000fea0003800000 */
[----:B------:R-:W-:-:S04]  /*1fc0*/  UISETP.LT.AND UP0, UPT, UR40, 0x1, UPT ;  /* 0x000000012800788c */ /* 0x000fc8000bf01270 */
[----:B------:R-:W-:-:S04]  /*1fd0*/  USEL UR6, UR40, 0x1, UP0 ;  /* 0x0000000128067887 */ /* 0x000fc80008000000 */
[----:B------:R-:W-:-:S04]  /*1fe0*/  UIADD3 UR6, UR39, UR40, -UR6 ;  /* 0x0000002827067290 */ /* 0x000fc8000fffe806 */
[----:B------:R-:W-:-:S04]  /*1ff0*/  UIMAD.WIDE.U32 UR4, UR6, -0x55555555, URZ ;  /* 0xaaaaaaab060478a5 */ /* 0x000fc8000f8e003f */
[----:B------:R-:W-:-:S04]  /*2000*/  USHF.R.U32.HI UR4, URZ, 0x1, UR5 ;  /* 0x000000013f047899 */ /* 0x000fc80008011605 */
[----:B------:R-:W-:-:S06]  /*2010*/  UIMAD UR6, UR4, -0x3, UR6 ;  /* 0xfffffffd040678a4 */ /* 0x000fcc000f8e0206 */
[----:B------:R-:W-:-:S04]  /*2020*/  IMAD.U32 R3, RZ, RZ, UR6 ;  /* 0x00000006ff037e24 */ /* 0x000fc8000f8e00ff */
[----:B------:R-:W-:-:S04]  /*2030*/  IMAD R0, R3, 0x8, R6 ;  /* 0x0000000803007824 */ /* 0x000fc800078e0206 */
[----:B------:R-:W-:-:S05]  /*2040*/  VIADD R3, R0, 0x18 ;  /* 0x0000001800037836 */ /* 0x000fca0000000000 */
[----:B------:R-:W-:-:S04]  /*2050*/  PRMT R3, R22, 0x654, R3 ;  /* 0x0000065416037816 */ /* 0x000fc80000000003 */
[----:B------:R3:W-:Y:S03]  /*2060*/  SYNCS.ARRIVE.TRANS64.RED.A1T0 RZ, [R3+URZ], RZ ;  /* 0x000000ff03ff79a7 */ /* 0x0007e6000810043f */
.L_x_33:
[----:B------:R-:W-:Y:S05]  /*2070*/  BSYNC B0 ;  /* 0x0000000000007941 */ /* 0x000fea0003800000 */
.L_x_32:
[----:B------:R-:W-:Y:S05]  /*2080*/  @P1 BRA `(.L_x_30) ;  /* 0x0000000000041947 */ /* 0x000fea0003800000 */
[----:B------:R-:W-:Y:S01]  /*2090*/  BPT.TRAP 0x1 ;  /* 0x000000040000795c */ /* 0x000fe20000300000 */
.L_x_30:
[----:B------:R-:W4:Y:S01]  /*20a0*/  LDC R6, c[0x0][0x288] ;  /* 0x0000a200ff067b82 */ /* 0x000f220000000800 */
[----:B------:R-:W-:Y:S01]  /*20b0*/  IMAD.SHL.U32 R93, R93, 0x40, RZ ;  /* 0x000000405d5d7824 */ /* 0x000fe200078e00ff */
[----:B------:R-:W-:Y:S01]  /*20c0*/  UIADD3 UR39, UR40, UR39, URZ ;  /* 0x0000002728277290 */ /* 0x000fe2000fffe03f */
[--C-:B------:R-:W-:Y:S01]  /*20d0*/  SHF.R.U32.HI R0, RZ, 0x2, R18.reuse ;  /* 0x00000002ff007819 */ /* 0x100fe20000011612 */
[----:B------:R-:W-:Y:S01]  /*20e0*/  IMAD.SHL.U32 R9, R92, 0x100, RZ ;  /* 0x000001005c097824 */ /* 0x000fe200078e00ff */
[C---:B01----:R-:W-:Y:S01]  /*20f0*/  LOP3.LUT R4, R18.reuse, 0x60, RZ, 0xc0, !PT ;  /* 0x0000006012047812 */ /* 0x043fe200078ec0ff */
[----:B------:R-:W-:Y:S01]  /*2100*/  UISETP.GT.U32.AND UP0, UPT, UR39, 0x2, UPT ;  /* 0x000000022700788c */ /* 0x000fe2000bf04070 */
[----:B------:R-:W-:Y:S01]  /*2110*/  SHF.R.U32.HI R5, RZ, 0x7, R18 ;  /* 0x00000007ff057819 */ /* 0x000fe20000011612 */
[----:B------:R-:W-:Y:S01]  /*2120*/  IMAD.SHL.U32 R14, R18, 0x2, RZ ;  /* 0x00000002120e7824 */ /* 0x000fe200078e00ff */
[----:B---3--:R-:W-:Y:S01]  /*2130*/  LOP3.LUT R3, R0, 0x7, RZ, 0xc0, !PT ;  /* 0x0000000700037812 */ /* 0x008fe200078ec0ff */
[----:B------:R-:W-:Y:S01]  /*2140*/  ULDC UR7, c[0x0][0x284] ;  /* 0x0000a10000077ab9 */ /* 0x000fe20000000800 */
[----:B------:R-:W-:Y:S01]  /*2150*/  SHF.R.U32.HI R8, RZ, 0x1, R4 ;  /* 0x00000001ff087819 */ /* 0x000fe20000011604 */
[----:B------:R-:W-:Y:S01]  /*2160*/  UISETP.LT.U32.AND UP0, UPT, UR40, 0x3, UP0 ;  /* 0x000000032800788c */ /* 0x000fe20008701070 */
[----:B------:R-:W-:Y:S01]  /*2170*/  LOP3.LUT R0, R5, 0x1, RZ, 0xc0, !PT ;  /* 0x0000000105007812 */ /* 0x000fe200078ec0ff */
[----:B------:R-:W-:Y:S01]  /*2180*/  UISETP.GE.U32.AND UP1, UPT, UR40, 0x3, UPT ;  /* 0x000000032800788c */ /* 0x000fe2000bf26070 */
[----:B------:R-:W-:Y:S01]  /*2190*/  IADD3 R5, RZ, -R8, -R3 ;  /* 0x80000008ff057210 */ /* 0x000fe20007ffe803 */
[----:B------:R-:W-:Y:S01]  /*21a0*/  ULDC.64 UR8, c[0x0][0x5d0] ;  /* 0x0001740000087ab9 */ /* 0x000fe20000000a00 */
[----:B------:R-:W-:Y:S01]  /*21b0*/  SHF.R.S32.HI R96, RZ, 0x1f, R88 ;  /* 0x0000001fff607819 */ /* 0x000fe20000011458 */
[----:B------:R-:W-:Y:S01]  /*21c0*/  IMAD.SHL.U32 R10, R0, 0x40, RZ ;  /* 0x00000040000a7824 */ /* 0x000fe200078e00ff */
[----:B------:R-:W-:Y:S01]  /*21d0*/  LOP3.LUT R4, R18, 0x3, RZ, 0xc0, !PT ;  /* 0x0000000312047812 */ /* 0x000fe200078ec0ff */
[----:B------:R-:W-:Y:S01]  /*21e0*/  UIMAD.WIDE.U32 UR4, UR39, -0x55555555, URZ ;  /* 0xaaaaaaab270478a5 */ /* 0x000fe2000f8e003f */
[C---:B------:R-:W-:Y:S01]  /*21f0*/  LOP3.LUT R14, R93.reuse, 0x6, R14, 0xf8, !PT ;  /* 0x000000065d0e7812 */ /* 0x040fe200078ef80e */
[----:B------:R-:W-:Y:S01]  /*2200*/  USEL UR6, URZ, 0x1, !UP0 ;  /* 0x000000013f067887 */ /* 0x000fe2000c000000 */
[----:B------:R-:W-:Y:S01]  /*2210*/  IMAD R102, R0, -0x40, R5 ;  /* 0xffffffc000667824 */ /* 0x000fe200078e0205 */
[----:B----4-:R-:W-:Y:S01]  /*2220*/  ISETP.GE.AND P0, PT, R93, R6, PT ;  /* 0x000000065d00720c */ /* 0x010fe20003f06270 */
[----:B------:R-:W-:Y:S01]  /*2230*/  IMAD R7, R96, UR8, RZ ;  /* 0x0000000860077c24 */ /* 0x000fe2000f8e02ff */
[----:B------:R-:W-:Y:S01]  /*2240*/  SHF.R.S32.HI R15, RZ, 0x1f, R14 ;  /* 0x0000001fff0f7819 */ /* 0x000fe2000001140e */
[----:B------:R-:W-:Y:S01]  /*2250*/  IMAD R0, R4, -0x2, R6 ;  /* 0xfffffffe04007824 */ /* 0x000fe200078e0206 */
[C---:B------:R-:W-:Y:S01]  /*2260*/  ISETP.GE.OR P0, PT, R9.reuse, UR7, P0 ;  /* 0x0000000709007c0c */ /* 0x040fe20008706670 */
[----:B------:R-:W-:Y:S01]  /*2270*/  IMAD.WIDE R4, R92, 0x100, RZ ;  /* 0x000001005c047825 */ /* 0x000fe200078e02ff */
[----:B------:R-:W-:Y:S01]  /*2280*/  USHF.R.U32.HI UR4, URZ, 0x1, UR5 ;  /* 0x000000013f047899 */ /* 0x000fe20008011605 */
[----:B------:R-:W-:Y:S01]  /*2290*/  LOP3.LUT R3, R10, 0x40, R3, 0xe2, !PT ;  /* 0x000000400a037812 */ /* 0x000fe200078ee203 */
[----:B------:R-:W-:Y:S01]  /*22a0*/  ULOP3.LUT UR38, UR38, UR6, URZ, 0x3c, !UPT ;  /* 0x0000000626267292 */ /* 0x000fe2000f8e3c3f */
[C---:B------:R-:W-:Y:S01]  /*22b0*/  IMAD R11, R88.reuse, UR9, R7 ;  /* 0x00000009580b7c24 */ /* 0x040fe2000f8e0207 */
[----:B------:R-:W-:Y:S01]  /*22c0*/  UIMAD UR39, UR4, -0x3, UR39 ;  /* 0xfffffffd042778a4 */ /* 0x000fe2000f8e0227 */
[----:B------:R-:W-:Y:S01]  /*22d0*/  IMAD.WIDE.U32 R6, R88, UR8, R14 ;  /* 0x0000000858067c25 */ /* 0x000fe2000f8e000e */
[----:B------:R-:W-:Y:S01]  /*22e0*/  @UP1 ULOP3.LUT UR38, UR38, 0x1, UR4, 0x78, !UPT ;  /* 0x0000000126261892 */ /* 0x000fe2000f8e7804 */
[----:B------:R-:W-:-:S02]  /*22f0*/  IADD3 R102, -R9, UR7, R102 ;  /* 0x0000000709667c10 */ /* 0x000fc4000fffe166 */
[----:B------:R-:W-:Y:S01]  /*2300*/  LOP3.LUT R107, R4, R3, R8, 0xfe, !PT ;  /* 0x00000003046b7212 */ /* 0x000fe200078efe08 */
[----:B------:R-:W-:Y:S02]  /*2310*/  IMAD.IADD R3, R0, 0x1, -R93 ;  /* 0x0000000100037824 */ /* 0x000fe400078e0a5d */
[----:B------:R-:W-:Y:S02]  /*2320*/  IMAD.IADD R7, R7, 0x1, R11 ;  /* 0x0000000107077824 */ /* 0x000fe400078e020b */
[----:B------:R-:W-:Y:S01]  /*2330*/  IMAD.MOV.U32 R0, RZ, RZ, -0x1 ;  /* 0xffffffffff007424 */ /* 0x000fe200078e00ff */
[----:B------:R-:W-:Y:S06]  /*2340*/  @P0 BRA `(.L_x_34) ;  /* 0x0000003000f40947 */ /* 0x000fec0003800000 */
[----:B------:R-:W0:Y:S01]  /*2350*/  LDC.64 R20, c[0x0][0x5c8] ;  /* 0x00017200ff147b82 */ /* 0x000e220000000a00 */
[----:B------:R-:W-:Y:S01]  /*2360*/  ULDC.64 UR4, c[0x0][0x5c0] ;  /* 0x0001700000047ab9 */ /* 0x000fe20000000a00 */
[----:B------:R-:W-:Y:S01]  /*2370*/  BSSY B0, `(.L_x_34) ;  /* 0x000033a000007945 */ /* 0x000fe20003800000 */
[-C--:B0-----:R-:W-:Y:S01]  /*2380*/  IMAD R8, R5, R20.reuse, RZ ;  /* 0x0000001405087224 */ /* 0x081fe200078e02ff */
[----:B------:R-:W-:Y:S01]  /*2390*/  SHF.L.U64.HI R13, R20, 0x7, R21 ;  /* 0x00000007140d7819 */ /* 0x000fe20000010215 */
[----:B------:R-:W-:-:S04]  /*23a0*/  IMAD.WIDE.U32 R6, R107, R20, R6 ;  /* 0x000000146b067225 */ /* 0x000fc800078e0006 */
[----:B------:R-:W-:Y:S01]  /*23b0*/  IMAD R9, R107, R21, R8 ;  /* 0x000000156b097224 */ /* 0x000fe200078e0208 */
[----:B------:R-:W-:Y:S01]  /*23c0*/  IADD3 R94, P0, R6, UR4, RZ ;  /* 0x00000004065e7c10 */ /* 0x000fe2000ff1e0ff */
[C---:B------:R-:W-:Y:S02]  /*23d0*/  IMAD.SHL.U32 R11, R20.reuse, 0x80, RZ ;  /* 0x00000080140b7824 */ /* 0x040fe400078e00ff */
[----:B------:R-:W-:Y:S01]  /*23e0*/  IMAD.IADD R9, R7, 0x1, R9 ;  /* 0x0000000107097824 */ /* 0x000fe200078e0209 */
[-C--:B------:R-:W-:Y:S02]  /*23f0*/  LEA R6, P1, R20, R94.reuse, 0x3 ;  /* 0x0000005e14067211 */ /* 0x080fe400078218ff */
[----:B------:R-:W-:Y:S02]  /*2400*/  IADD3 R8, P2, R11, R94, RZ ;  /* 0x0000005e0b087210 */ /* 0x000fe40007f5e0ff */
[----:B------:R-:W-:Y:S02]  /*2410*/  IADD3.X R95, R9, UR5, RZ, P0, !PT ;  /* 0x00000005095f7c10 */ /* 0x000fe400087fe4ff */
[----:B-----5:R-:W-:-:S02]  /*2420*/  ISETP.NE.AND P0, PT, R90, RZ, PT ;  /* 0x000000ff5a00720c */ /* 0x020fc40003f05270 */
[----:B------:R-:W-:Y:S01]  /*2430*/  LEA.HI.X R7, R20, R95, R21, 0x3, P1 ;  /* 0x0000005f14077211 */ /* 0x000fe200008f1c15 */
[----:B------:R-:W-:Y:S01]  /*2440*/  IMAD.X R9, R13, 0x1, R95, P2 ;  /* 0x000000010d097824 */ /* 0x000fe200010e065f */
[----:B------:R-:W-:-:S05]  /*2450*/  IADD3 R10, P1, R11, R6, RZ ;  /* 0x000000060b0a7210 */ /* 0x000fca0007f3e0ff */
[----:B------:R-:W-:-:S04]  /*2460*/  IMAD.X R11, R13, 0x1, R7, P1 ;  /* 0x000000010d0b7824 */ /* 0x000fc800008e0607 */
[----:B------:R-:W-:Y:S05]  /*2470*/  @!P0 BRA `(.L_x_35) ;  /* 0x0000002400948947 */ /* 0x000fea0003800000 */
[----:B------:R-:W0:Y:S01]  /*2480*/  LDC.64 R92, c[0x0][0x5b0] ;  /* 0x00016c00ff5c7b82 */ /* 0x000e220000000a00 */
[----:B------:R-:W-:Y:S01]  /*2490*/  ULDC.64 UR4, c[0x0][0x5b8] ;  /* 0x00016e0000047ab9 */ /* 0x000fe20000000a00 */
[----:B------:R-:W-:Y:S01]  /*24a0*/  ISETP.GE.AND P0, PT, R102, 0x1, PT ;  /* 0x000000016600780c */ /* 0x000fe20003f06270 */
[----:B------:R-:W-:Y:S01]  /*24b0*/  IMAD R21, R96, UR4, RZ ;  /* 0x0000000460157c24 */ /* 0x000fe2000f8e02ff */
[----:B------:R-:W-:Y:S01]  /*24c0*/  BSSY B1, `(.L_x_36) ;  /* 0x0000010000017945 */ /* 0x000fe20003800000 */
[C---:B------:R-:W-:Y:S01]  /*24d0*/  IMAD.WIDE.U32 R14, R88.reuse, UR4, R14 ;  /* 0x00000004580e7c25 */ /* 0x040fe2000f8e000e */
[----:B------:R-:W-:Y:S02]  /*24e0*/  ISETP.LT.OR P3, PT, R3, 0x1, !P0 ;  /* 0x000000010300780c */ /* 0x000fe40004761670 */
[----:B------:R-:W1:Y:S01]  /*24f0*/  LDC.64 R12, c[0x0][0x5a8] ;  /* 0x00016a00ff0c7b82 */ /* 0x000e620000000a00 */
[----:B------:R-:W-:Y:S02]  /*2500*/  IMAD R21, R88, UR5, R21 ;  /* 0x0000000558157c24 */ /* 0x000fe4000f8e0215 */
[----:B------:R-:W-:-:S02]  /*2510*/  IMAD.MOV.U32 R20, RZ, RZ, R14 ;  /* 0x000000ffff147224 */ /* 0x000fc400078e000e */
[----:B------:R-:W-:Y:S02]  /*2520*/  IMAD.IADD R21, R15, 0x1, R21 ;  /* 0x000000010f157824 */ /* 0x000fe400078e0215 */
[-C--:B0-----:R-:W-:Y:S01]  /*2530*/  IMAD R88, R5, R92.reuse, RZ ;  /* 0x0000005c05587224 */ /* 0x081fe200078e02ff */
[----:B------:R-:W-:Y:S01]  /*2540*/  SHF.L.U64.HI R99, R92, 0x3, R93 ;  /* 0x000000035c637819 */ /* 0x000fe2000001025d */
[----:B------:R-:W-:-:S04]  /*2550*/  IMAD.WIDE.U32 R96, R107, R92, R20 ;  /* 0x0000005c6b607225 */ /* 0x000fc800078e0014 */
[----:B------:R-:W-:Y:S01]  /*2560*/  IMAD R105, R107, R93, R88 ;  /* 0x0000005d6b697224 */ /* 0x000fe200078e0258 */
[----:B-1----:R-:W-:Y:S01]  /*2570*/  IADD3 R96, P1, R96, R12, RZ ;  /* 0x0000000c60607210 */ /* 0x002fe20007f3e0ff */
[----:B------:R-:W-:-:S03]  /*2580*/  IMAD.SHL.U32 R98, R92, 0x8, RZ ;  /* 0x000000085c627824 */ /* 0x000fc600078e00ff */
[----:B------:R-:W-:Y:S01]  /*2590*/  IADD3.X R97, R13, R97, R105, P1, !PT ;  /* 0x000000610d617210 */ /* 0x000fe20000ffe469 */
[----:B------:R-:W-:Y:S08]  /*25a0*/  @P3 BRA `(.L_x_37) ;  /* 0x0000000000043947 */ /* 0x000ff00003800000 */
[----:B--2---:R0:W5:Y:S02]  /*25b0*/  LDG.E.U8 R91, desc[UR36][R96.64] ;  /* 0x00000024605b7981 */ /* 0x004164000c1e1100 */
.L_x_37:
[----:B------:R-:W-:Y:S05]  /*25c0*/  BSYNC B1 ;  /* 0x0000000000017941 */ /* 0x000fea0003800000 */
.L_x_36:
[----:B-----5:R-:W-:Y:S01]  /*25d0*/  LOP3.LUT R88, R91, 0xffff, RZ, 0xc0, !PT ;  /* 0x0000ffff5b587812 */ /* 0x020fe200078ec0ff */
[----:B------:R-:W-:Y:S01]  /*25e0*/  IMAD.WIDE.U32 R100, R107, R92, R98 ;  /* 0x0000005c6b647225 */ /* 0x000fe200078e0062 */
[----:B------:R-:W-:Y:S01]  /*25f0*/  ISETP.LT.OR P4, PT, R3, 0x2, !P0 ;  /* 0x000000020300780c */ /* 0x000fe20004781670 */
[----:B------:R-:W-:Y:S01]  /*2600*/  BSSY B1, `(.L_x_38) ;  /* 0x000000e000017945 */ /* 0x000fe20003800000 */
[----:B------:R-:W-:Y:S01]  /*2610*/  PRMT R103, R88, 0x8880, RZ ;  /* 0x0000888058677816 */ /* 0x000fe200000000ff */
[----:B------:R-:W-:Y:S01]  /*2620*/  IMAD.IADD R101, R105, 0x1, R101 ;  /* 0x0000000169657824 */ /* 0x000fe200078e0265 */
[----:B------:R-:W-:Y:S02]  /*2630*/  IADD3 R100, P2, P5, R14, R12, R100 ;  /* 0x0000000c0e647210 */ /* 0x000fe40007d5e064 */
[----:B------:R-:W-:Y:S01]  /*2640*/  ISETP.GE.AND P1, PT, R102, 0x9, PT ;  /* 0x000000096600780c */ /* 0x000fe20003f26270 */
[----:B------:R-:W-:Y:S01]  /*2650*/  IMAD R88, R103, R90, RZ ;  /* 0x0000005a67587224 */ /* 0x000fe200078e02ff */
[----:B------:R-:W-:-:S02]  /*2660*/  IADD3.X R101, R21, R13, R101, P2, P5 ;  /* 0x0000000d15657210 */ /* 0x000fc400017ea465 */
[----:B------:R-:W-:Y:S01]  /*2670*/  ISETP.LT.OR P2, PT, R3, 0x1, !P1 ;  /* 0x000000010300780c */ /* 0x000fe20004f41670 */
[----:B------:R-:W-:-:S05]  /*2680*/  @!P3 IMAD R103, R56, R89, R88 ;  /* 0x000000593867b224 */ /* 0x000fca00078e0258 */
[----:B------:R1:W-:Y:S01]  /*2690*/  @!P3 STG.E.U8 desc[UR36][R94.64], R103 ;  /* 0x000000675e00b986 */ /* 0x0003e2000c101124 */
[----:B------:R-:W-:Y:S06]  /*26a0*/  @P4 BRA `(.L_x_39) ;  /* 0x00000000000c4947 */ /* 0x000fec0003800000 */
[----:B--2---:R-:W1:Y:S02]  /*26b0*/  LDG.E.U8 R91, desc[UR36][R96.64+0x1] ;  /* 0x00000124605b7981 */ /* 0x004e64000c1e1100 */
[----:B-1----:R-:W-:-:S05]  /*26c0*/  PRMT R103, R91, 0x8880, RZ ;  /* 0x000088805b677816 */ /* 0x002fca00000000ff */
[----:B------:R-:W-:-:S07]  /*26d0*/  IMAD R88, R103, R90, RZ ;  /* 0x0000005a67587224 */ /* 0x000fce00078e02ff */
.L_x_39:
[----:B------:R-:W-:Y:S05]  /*26e0*/  BSYNC B1 ;  /* 0x0000000000017941 */ /* 0x000fea0003800000 */
.L_x_38:
[----:B------:R-:W-:Y:S01]  /*26f0*/  @!P4 IMAD R57, R57, R89, R88 ;  /* 0x000000593939c224 */ /* 0x000fe200078e0258 */
[----:B------:R-:W-:Y:S04]  /*2700*/  BSSY B1, `(.L_x_40) ;  /* 0x0000006000017945 */ /* 0x000fe80003800000 */
[----:B------:R3:W-:Y:S01]  /*2710*/  @!P4 STG.E.U8 desc[UR36][R94.64+0x1], R57 ;  /* 0x000001395e00c986 */ /* 0x0007e2000c101124 */
[----:B------:R-:W-:Y:S05]  /*2720*/  @P2 BRA `(.L_x_41) ;  /* 0x00000000000c2947 */ /* 0x000fea0003800000 */
[----:B--2---:R-:W3:Y:S02]  /*2730*/  LDG.E.U8 R91, desc[UR36][R100.64] ;  /* 0x00000024645b7981 */ /* 0x004ee4000c1e1100 */
[----:B---3--:R-:W-:-:S05]  /*2740*/  PRMT R57, R91, 0x8880, RZ ;  /* 0x000088805b397816 */ /* 0x008fca00000000ff */
[----:B------:R-:W-:-:S07]  /*2750*/  IMAD R88, R57, R90, RZ ;  /* 0x0000005a39587224 */ /* 0x000fce00078e02ff */
.L_x_41:
[----:B------:R-:W-:Y:S05]  /*2760*/  BSYNC B1 ;  /* 0x0000000000017941 */ /* 0x000fea0003800000 */
.L_x_40:
[C---:B------:R-:W-:Y:S01]  /*2770*/  ISETP.LT.OR P4, PT, R3.reuse, 0x2, !P1 ;  /* 0x000000020300780c */ /* 0x040fe20004f81670 */
[----:B---3--:R-:W-:Y:S01]  /*2780*/  @!P2 IMAD R57, R58, R89, R88 ;  /* 0x000000593a39a224 */ /* 0x008fe200078e0258 */
[----:B------:R-:W-:Y:S01]  /*2790*/  BSSY B1, `(.L_x_42) ;  /* 0x0000009000017945 */ /* 0x000fe20003800000 */
[C---:B------:R-:W-:Y:S02]  /*27a0*/  ISETP.LT.OR P3, PT, R3.reuse, 0x9, !P0 ;  /* 0x000000090300780c */ /* 0x040fe40004761670 */
[C---:B------:R-:W-:Y:S01]  /*27b0*/  ISETP.LT.OR P5, PT, R3.reuse, 0xa, !P0 ;  /* 0x0000000a0300780c */ /* 0x040fe200047a1670 */
[----:B------:R3:W-:Y:S01]  /*27c0*/  @!P2 STG.E.U8 desc[UR36][R6.64], R57 ;  /* 0x000000390600a986 */ /* 0x0007e2000c101124 */
[----:B------:R-:W-:-:S06]  /*27d0*/  ISETP.LT.OR P2, PT, R3, 0x9, !P1 ;  /* 0x000000090300780c */ /* 0x000fcc0004f41670 */
[----:B------:R-:W-:Y:S07]  /*27e0*/  @P4 BRA `(.L_x_43) ;  /* 0x00000000000c4947 */ /* 0x000fee0003800000 */
[----:B--2---:R-:W3:Y:S02]  /*27f0*/  LDG.E.U8 R91, desc[UR36][R100.64+0x1] ;  /* 0x00000124645b7981 */ /* 0x004ee4000c1e1100 */
[----:B---3--:R-:W-:-:S05]  /*2800*/  PRMT R57, R91, 0x8880, RZ ;  /* 0x000088805b397816 */ /* 0x008fca00000000ff */
[----:B------:R-:W-:-:S07]  /*2810*/  IMAD R88, R57, R90, RZ ;  /* 0x0000005a39587224 */ /* 0x000fce00078e02ff */
.L_x_43:
[----:B------:R-:W-:Y:S05]  /*2820*/  BSYNC B1 ;  /* 0x0000000000017941 */ /* 0x000fea0003800000 */
.L_x_42:
[----:B------:R-:W-:Y:S01]  /*2830*/  @!P4 IMAD R59, R59, R89, R88 ;  /* 0x000000593b3bc224 */ /* 0x000fe200078e0258 */
[----:B------:R-:W-:Y:S04]  /*2840*/  BSSY B1, `(.L_x_44) ;  /* 0x0000006000017945 */ /* 0x000fe80003800000 */
[----:B------:R4:W-:Y:S01]  /*2850*/  @!P4 STG.E.U8 desc[UR36][R6.64+0x1], R59 ;  /* 0x0000013b0600c986 */ /* 0x0009e2000c101124 */
[----:B------:R-:W-:Y:S05]  /*2860*/  @P3 BRA `(.L_x_45) ;  /* 0x00000000000c3947 */ /* 0x000fea0003800000 */
[----:B--2---:R-:W3:Y:S02]  /*2870*/  LDG.E.U8 R91, desc[UR36][R96.64+0x8] ;  /* 0x00000824605b7981 */ /* 0x004ee4000c1e1100 */
[----:B---3--:R-:W-:-:S05]  /*2880*/  PRMT R57, R91, 0x8880, RZ ;  /* 0x000088805b397816 */ /* 0x008fca00000000ff */
[----:B------:R-:W-:-:S07]  /*2890*/  IMAD R88, R57, R90, RZ ;  /* 0x0000005a39587224 */ /* 0x000fce00078e02ff */
.L_x_45:
[----:B------:R-:W-:Y:S05]  /*28a0*/  BSYNC B1 ;  /* 0x0000000000017941 */ /* 0x000fea0003800000 */
.L_x_44:
[----:B---3--:R-:W-:Y:S01]  /*28b0*/  @!P3 IMAD R57, R60, R89, R88 ;  /* 0x000000593c39b224 */ /* 0x008fe200078e0258 */
[----:B------:R-:W-:Y:S04]  /*28c0*/  BSSY B1, `(.L_x_46) ;  /* 0x0000006000017945 */ /* 0x000fe80003800000 */
[----:B------:R3:W-:Y:S01]  /*28d0*/  @!P3 STG.E.U8 desc[UR36][R94.64+0x8], R57 ;  /* 0x000008395e00b986 */ /* 0x0007e2000c101124 */
[----:B------:R-:W-:Y:S05]  /*28e0*/  @P5 BRA `(.L_x_47) ;  /* 0x00000000000c5947 */ /* 0x000fea0003800000 */
[----:B--2---:R-:W3:Y:S02]  /*28f0*/  LDG.E.U8 R91, desc[UR36][R96.64+0x9] ;  /* 0x00000924605b7981 */ /* 0x004ee4000c1e1100 */
[----:B---3--:R-:W-:-:S05]  /*2900*/  PRMT R57, R91, 0x8880, RZ ;  /* 0x000088805b397816 */ /* 0x008fca00000000ff */
[----:B------:R-:W-:-:S07]  /*2910*/  IMAD R88, R57, R90, RZ ;  /* 0x0000005a39587224 */ /* 0x000fce00078e02ff */
.L_x_47:
[----:B------:R-:W-:Y:S05]  /*2920*/  BSYNC B1 ;  /* 0x0000000000017941 */ /* 0x000fea0003800000 */
.L_x_46:
[----:B------:R-:W-:Y:S01]  /*2930*/  @!P5 IMAD R61, R61, R89, R88 ;  /* 0x000000593d3dd224 */ /* 0x000fe200078e0258 */
[----:B------:R-:W-:Y:S04]  /*2940*/  BSSY B1, `(.L_x_48) ;  /* 0x0000006000017945 */ /* 0x000fe80003800000 */
[----:B------:R0:W-:Y:S01]  /*2950*/  @!P5 STG.E.U8 desc[UR36][R94.64+0x9], R61 ;  /* 0x0000093d5e00d986 */ /* 0x0001e2000c101124 */
[----:B------:R-:W-:Y:S05]  /*2960*/  @P2 BRA `(.L_x_49) ;  /* 0x00000000000c2947 */ /* 0x000fea0003800000 */
[----:B--2---:R-:W3:Y:S02]  /*2970*/  LDG.E.U8 R91, desc[UR36][R100.64+0x8] ;  /* 0x00000824645b7981 */ /* 0x004ee4000c1e1100 */
[----:B---3--:R-:W-:-:S05]  /*2980*/  PRMT R57, R91, 0x8880, RZ ;  /* 0x000088805b397816 */ /* 0x008fca00000000ff */
[----:B------:R-:W-:-:S07]  /*2990*/  IMAD R88, R57, R90, RZ ;  /* 0x0000005a39587224 */ /* 0x000fce00078e02ff */
.L_x_49:
[----:B------:R-:W-:Y:S05]  /*29a0*/  BSYNC B1 ;  /* 0x0000000000017941 */ /* 0x000fea0003800000 */
.L_x_48:
        /* <DEDUP_REMOVED lines=11> */
.L_x_51:
[----:B------:R-:W-:Y:S05]  /*2a60*/  BSYNC B1 ;  /* 0x0000000000017941 */ /* 0x000fea0003800000 */
.L_x_50:
[----:B------:R-:W-:Y:S01]  /*2a70*/  @!P4 IMAD R63, R63, R89, R88 ;  /* 0x000000593f3fc224 */ /* 0x000fe200078e0258 */
[----:B------:R-:W-:Y:S04]  /*2a80*/  BSSY B1, `(.L_x_52) ;  /* 0x0000006000017945 */ /* 0x000fe80003800000 */
[----:B------:R0:W-:Y:S01]  /*2a90*/  @!P4 STG.E.U8 desc[UR36][R6.64+0x9], R63 ;  /* 0x0000093f0600c986 */ /* 0x0001e2000c101124 */
[----:B------:R-:W-:Y:S05]  /*2aa0*/  @P3 BRA `(.L_x_53) ;  /* 0x00000000000c3947 */ /* 0x000fea0003800000 */
[----:B--2---:R-:W3:Y:S02]  /*2ab0*/  LDG.E.U8 R91, desc[UR36][R96.64+0x10] ;  /* 0x00001024605b7981 */ /* 0x004ee4000c1e1100 */
[----:B---3--:R-:W-:-:S05]  /*2ac0*/  PRMT R57, R91, 0x8880, RZ ;  /* 0x000088805b397816 */ /* 0x008fca00000000ff */
[----:B------:R-:W-:-:S07]  /*2ad0*/  IMAD R88, R57, R90, RZ ;  /* 0x0000005a39587224 */ /* 0x000fce00078e02ff */
.L_x_53:
[----:B------:R-:W-:Y:S05]  /*2ae0*/  BSYNC B1 ;  /* 0x0000000000017941 */ /* 0x000fea0003800000 */
.L_x_52:
[----:B---3--:R-:W-:Y:S01]  /*2af0*/  @!P3 IMAD R57, R64, R89, R88 ;  /* 0x000000594039b224 */ /* 0x008fe200078e0258 */
[----:B------:R-:W-:Y:S04]  /*2b00*/  BSSY B1, `(.L_x_54) ;  /* 0x0000006000017945 */ /* 0x000fe80003800000 */
[----:B------:R3:W-:Y:S01]  /*2b10*/  @!P3 STG.E.U8 desc[UR36][R94.64+0x10], R57 ;  /* 0x000010395e00b986 */ /* 0x0007e2000c101124 */
[----:B------:R-:W-:Y:S05]  /*2b20*/  @P5 BRA `(.L_x_55) ;  /* 0x00000000000c5947 */ /* 0x000fea0003800000 */
[----:B--2---:R-:W3:Y:S02]  /*2b30*/  LDG.E.U8 R91, desc[UR36][R96.64+0x11] ;  /* 0x00001124605b7981 */ /* 0x004ee4000c1e1100 */
[----:B---3--:R-:W-:-:S05]  /*2b40*/  PRMT R57, R91, 0x8880, RZ ;  /* 0x000088805b397816 */ /* 0x008fca00000000ff */
[----:B------:R-:W-:-:S07]  /*2b50*/  IMAD R88, R57, R90, RZ ;  /* 0x0000005a39587224 */ /* 0x000fce00078e02ff */
.L_x_55:
[----:B------:R-:W-:Y:S05]  /*2b60*/  BSYNC B1 ;  /* 0x0000000000017941 */ /* 0x000fea0003800000 */
.L_x_54:
[----:B------:R-:W-:Y:S01]  /*2b70*/  @!P5 IMAD R65, R65, R89, R88 ;  /* 0x000000594141d224 */ /* 0x000fe200078e0258 */
[----:B------:R-:W-:Y:S04]  /*2b80*/  BSSY B1, `(.L_x_56) ;  /* 0x0000006000017945 */ /* 0x000fe80003800000 */
[----:B------:R0:W-:Y:S01]  /*2b90*/  @!P5 STG.E.U8 desc[UR36][R94.64+0x11], R65 ;  /* 0x000011415e00d986 */ /* 0x0001e2000c101124 */
[----:B------:R-:W-:Y:S05]  /*2ba0*/  @P2 BRA `(.L_x_57) ;  /* 0x00000000000c2947 */ /* 0x000fea0003800000 */
[----:B--2---:R-:W3:Y:S02]  /*2bb0*/  LDG.E.U8 R91, desc[UR36][R100.64+0x10] ;  /* 0x00001024645b7981 */ /* 0x004ee4000c1e1100 */
[----:B---3--:R-:W-:-:S05]  /*2bc0*/  PRMT R57, R91, 0x8880, RZ ;  /* 0x000088805b397816 */ /* 0x008fca00000000ff */
[----:B------:R-:W-:-:S07]  /*2bd0*/  IMAD R88, R57, R90, RZ ;  /* 0x0000005a39587224 */ /* 0x000fce00078e02ff */
.L_x_57:
[----:B------:R-:W-:Y:S05]  /*2be0*/  BSYNC B1 ;  /* 0x0000000000017941 */ /* 0x000fea0003800000 */
.L_x_56:
        /* <DEDUP_REMOVED lines=11> */
.L_x_59:
[----:B------:R-:W-:Y:S05]  /*2ca0*/  BSYNC B1 ;  /* 0x0000000000017941 */ /* 0x000fea0003800000 */
.L_x_58:
[----:B------:R-:W-:Y:S01]  /*2cb0*/  @!P4 IMAD R67, R67, R89, R88 ;  /* 0x000000594343c224 */ /* 0x000fe200078e0258 */
[----:B------:R-:W-:Y:S04]  /*2cc0*/  BSSY B1, `(.L_x_60) ;  /* 0x0000006000017945 */ /* 0x000fe80003800000 */
[----:B------:R0:W-:Y:S01]  /*2cd0*/  @!P4 STG.E.U8 desc[UR36][R6.64+0x11], R67 ;  /* 0x000011430600c986 */ /* 0x0001e2000c101124 */
[----:B------:R-:W-:Y:S05]  /*2ce0*/  @P3 BRA `(.L_x_61) ;  /* 0x00000000000c3947 */ /* 0x000fea0003800000 */
[----:B--2---:R-:W3:Y:S02]  /*2cf0*/  LDG.E.U8 R91, desc[UR36][R96.64+0x18] ;  /* 0x00001824605b7981 */ /* 0x004ee4000c1e1100 */
[----:B---3--:R-:W-:-:S05]  /*2d00*/  PRMT R57, R91, 0x8880, RZ ;  /* 0x000088805b397816 */ /* 0x008fca00000000ff */
[----:B------:R-:W-:-:S07]  /*2d10*/  IMAD R88, R57, R90, RZ ;  /* 0x0000005a39587224 */ /* 0x000fce00078e02ff */
.L_x_61:
[----:B------:R-:W-:Y:S05]  /*2d20*/  BSYNC B1 ;  /* 0x0000000000017941 */ /* 0x000fea0003800000 */
.L_x_60:
[----:B---3--:R-:W-:Y:S01]  /*2d30*/  @!P3 IMAD R57, R68, R89, R88 ;  /* 0x000000594439b224 */ /* 0x008fe200078e0258 */
[----:B------:R-:W-:Y:S04]  /*2d40*/  BSSY B1, `(.L_x_62) ;  /* 0x0000006000017945 */ /* 0x000fe80003800000 */
[----:B------:R3:W-:Y:S01]  /*2d50*/  @!P3 STG.E.U8 desc[UR36][R94.64+0x18], R57 ;  /* 0x000018395e00b986 */ /* 0x0007e2000c101124 */
[----:B------:R-:W-:Y:S05]  /*2d60*/  @P5 BRA `(.L_x_63) ;  /* 0x00000000000c5947 */ /* 0x000fea0003800000 */
[----:B--2---:R-:W3:Y:S02]  /*2d70*/  LDG.E.U8 R91, desc[UR36][R96.64+0x19] ;  /* 0x00001924605b7981 */ /* 0x004ee4000c1e1100 */
[----:B---3--:R-:W-:-:S05]  /*2d80*/  PRMT R57, R91, 0x8880, RZ ;  /* 0x000088805b397816 */ /* 0x008fca00000000ff */
[----:B------:R-:W-:-:S07]  /*2d90*/  IMAD R88, R57, R90, RZ ;  /* 0x0000005a39587224 */ /* 0x000fce00078e02ff */
.L_x_63:
[----:B------:R-:W-:Y:S05]  /*2da0*/  BSYNC B1 ;  /* 0x0000000000017941 */ /* 0x000fea0003800000 */
.L_x_62:
[----:B------:R-:W-:Y:S01]  /*2db0*/  @!P5 IMAD R69, R69, R89, R88 ;  /* 0x000000594545d224 */ /* 0x000fe200078e0258 */
[----:B------:R-:W-:Y:S04]  /*2dc0*/  BSSY B1, `(.L_x_64) ;  /* 0x0000006000017945 */ /* 0x000fe80003800000 */
[----:B------:R0:W-:Y:S01]  /*2dd0*/  @!P5 STG.E.U8 desc[UR36][R94.64+0x19], R69 ;  /* 0x000019455e00d986 */ /* 0x0001e2000c101124 */
[----:B------:R-:W-:Y:S05]  /*2de0*/  @P2 BRA `(.L_x_65) ;  /* 0x00000000000c2947 */ /* 0x000fea0003800000 */
[----:B--2---:R-:W3:Y:S02]  /*2df0*/  LDG.E.U8 R91, desc[UR36][R100.64+0x18] ;  /* 0x00001824645b7981 */ /* 0x004ee4000c1e1100 */
[----:B---3--:R-:W-:-:S05]  /*2e00*/  PRMT R57, R91, 0x8880, RZ ;  /* 0x000088805b397816 */ /* 0x008fca00000000ff */
[----:B------:R-:W-:-:S07]  /*2e10*/  IMAD R88, R57, R90, RZ ;  /* 0x0000005a39587224 */ /* 0x000fce00078e02ff */
.L_x_65:
[----:B------:R-:W-:Y:S05]  /*2e20*/  BSYNC B1 ;  /* 0x0000000000017941 */ /* 0x000fea0003800000 */
.L_x_64:
        /* <DEDUP_REMOVED lines=11> */
.L_x_67:
[----:B------:R-:W-:Y:S05]  /*2ee0*/  BSYNC B1 ;  /* 0x0000000000017941 */ /* 0x000fea0003800000 */
.L_x_66:
[----:B------:R-:W-:Y:S01]  /*2ef0*/  @!P4 IMAD R71, R71, R89, R88 ;  /* 0x000000594747c224 */ /* 0x000fe200078e0258 */
[----:B------:R-:W-:Y:S04]  /*2f00*/  BSSY B1, `(.L_x_68) ;  /* 0x0000006000017945 */ /* 0x000fe80003800000 */
[----:B------:R0:W-:Y:S01]  /*2f10*/  @!P4 STG.E.U8 desc[UR36][R6.64+0x19], R71 ;  /* 0x000019470600c986 */ /* 0x0001e2000c101124 */
[----:B------:R-:W-:Y:S05]  /*2f20*/  @P3 BRA `(.L_x_69) ;  /* 0x00000000000c3947 */ /* 0x000fea0003800000 */
[----:B--2---:R-:W3:Y:S02]  /*2f30*/  LDG.E.U8 R91, desc[UR36][R96.64+0x20] ;  /* 0x00002024605b7981 */ /* 0x004ee4000c1e1100 */
[----:B---3--:R-:W-:-:S05]  /*2f40*/  PRMT R57, R91, 0x8880, RZ ;  /* 0x000088805b397816 */ /* 0x008fca00000000ff */
[----:B------:R-:W-:-:S07]  /*2f50*/  IMAD R88, R57, R90, RZ ;  /* 0x0000005a39587224 */ /* 0x000fce00078e02ff */
.L_x_69:
[----:B------:R-:W-:Y:S05]  /*2f60*/  BSYNC B1 ;  /* 0x0000000000017941 */ /* 0x000fea0003800000 */
.L_x_68:
[----:B---3--:R-:W-:Y:S01]  /*2f70*/  @!P3 IMAD R57, R72, R89, R88 ;  /* 0x000000594839b224 */ /* 0x008fe200078e0258 */
[----:B------:R-:W-:Y:S04]  /*2f80*/  BSSY B1, `(.L_x_70) ;  /* 0x0000006000017945 */ /* 0x000fe80003800000 */
[----:B------:R3:W-:Y:S01]  /*2f90*/  @!P3 STG.E.U8 desc[UR36][R94.64+0x20], R57 ;  /* 0x000020395e00b986 */ /* 0x0007e2000c101124 */
[----:B------:R-:W-:Y:S05]  /*2fa0*/  @P5 BRA `(.L_x_71) ;  /* 0x00000000000c5947 */ /* 0x000fea0003800000 */
[----:B--2---:R-:W3:Y:S02]  /*2fb0*/  LDG.E.U8 R91, desc[UR36][R96.64+0x21] ;  /* 0x00002124605b7981 */ /* 0x004ee4000c1e1100 */
[----:B---3--:R-:W-:-:S05]  /*2fc0*/  PRMT R57, R91, 0x8880, RZ ;  /* 0x000088805b397816 */ /* 0x008fca00000000ff */
[----:B------:R-:W-:-:S07]  /*2fd0*/  IMAD R88, R57, R90, RZ ;  /* 0x0000005a39587224 */ /* 0x000fce00078e02ff */
.L_x_71:
[----:B------:R-:W-:Y:S05]  /*2fe0*/  BSYNC B1 ;  /* 0x0000000000017941 */ /* 0x000fea0003800000 */
.L_x_70:
[----:B------:R-:W-:Y:S01]  /*2ff0*/  @!P5 IMAD R73, R73, R89, R88 ;  /* 0x000000594949d224 */ /* 0x000fe200078e0258 */
[----:B------:R-:W-:Y:S04]  /*3000*/  BSSY B1, `(.L_x_72) ;  /* 0x0000006000017945 */ /* 0x000fe80003800000 */
[----:B------:R0:W-:Y:S01]  /*3010*/  @!P5 STG.E.U8 desc[UR36][R94.64+0x21], R73 ;  /* 0x000021495e00d986 */ /* 0x0001e2000c101124 */
[----:B------:R-:W-:Y:S05]  /*3020*/  @P2 BRA `(.L_x_73) ;  /* 0x00000000000c2947 */ /* 0x000fea0003800000 */
[----:B--2---:R-:W3:Y:S02]  /*3030*/  LDG.E.U8 R91, desc[UR36][R100.64+0x20] ;  /* 0x00002024645b7981 */ /* 0x004ee4000c1e1100 */
[----:B---3--:R-:W-:-:S05]  /*3040*/  PRMT R57, R91, 0x8880, RZ ;  /* 0x000088805b397816 */ /* 0x008fca00000000ff */
[----:B------:R-:W-:-:S07]  /*3050*/  IMAD R88, R57, R90, RZ ;  /* 0x0000005a39587224 */ /* 0x000fce00078e02ff */
.L_x_73:
[----:B------:R-:W-:Y:S05]  /*3060*/  BSYNC B1 ;  /* 0x0000000000017941 */ /* 0x000fea0003800000 */
.L_x_72:
        /* <DEDUP_REMOVED lines=11> */
.L_x_75:
[----:B------:R-:W-:Y:S05]  /*3120*/  BSYNC B1 ;  /* 0x0000000000017941 */ /* 0x000fea0003800000 */
.L_x_74:
[----:B------:R-:W-:Y:S01]  /*3130*/  @!P4 IMAD R75, R75, R89, R88 ;  /* 0x000000594b4bc224 */ /* 0x000fe200078e0258 */
[----:B------:R-:W-:Y:S04]  /*3140*/  BSSY B1, `(.L_x_76) ;  /* 0x0000006000017945 */ /* 0x000fe80003800000 */
[----:B------:R0:W-:Y:S01]  /*3150*/  @!P4 STG.E.U8 desc[UR36][R6.64+0x21], R75 ;  /* 0x0000214b0600c986 */ /* 0x0001e2000c101124 */
[----:B------:R-:W-:Y:S05]  /*3160*/  @P3 BRA `(.L_x_77) ;  /* 0x00000000000c3947 */ /* 0x000fea0003800000 */
[----:B--2---:R-:W3:Y:S02]  /*3170*/  LDG.E.U8 R91, desc[UR36][R96.64+0x28] ;  /* 0x00002824605b7981 */ /* 0x004ee4000c1e1100 */
[----:B---3--:R-:W-:-:S05]  /*3180*/  PRMT R57, R91, 0x8880, RZ ;  /* 0x000088805b397816 */ /* 0x008fca00000000ff */
[----:B------:R-:W-:-:S07]  /*3190*/  IMAD R88, R57, R90, RZ ;  /* 0x0000005a39587224 */ /* 0x000fce00078e02ff */
.L_x_77:
[----:B------:R-:W-:Y:S05]  /*31a0*/  BSYNC B1 ;  /* 0x0000000000017941 */ /* 0x000fea0003800000 */
.L_x_76:
[----:B---3--:R-:W-:Y:S01]  /*31b0*/  @!P3 IMAD R57, R76, R89, R88 ;  /* 0x000000594c39b224 */ /* 0x008fe200078e0258 */
[----:B------:R-:W-:Y:S04]  /*31c0*/  BSSY B1, `(.L_x_78) ;  /* 0x0000006000017945 */ /* 0x000fe80003800000 */
[----:B------:R3:W-:Y:S01]  /*31d0*/  @!P3 STG.E.U8 desc[UR36][R94.64+0x28], R57 ;  /* 0x000028395e00b986 */ /* 0x0007e2000c101124 */
[----:B------:R-:W-:Y:S05]  /*31e0*/  @P5 BRA `(.L_x_79) ;  /* 0x00000000000c5947 */ /* 0x000fea0003800000 */
[----:B--2---:R-:W3:Y:S02]  /*31f0*/  LDG.E.U8 R91, desc[UR36][R96.64+0x29] ;  /* 0x00002924605b7981 */ /* 0x004ee4000c1e1100 */
[----:B---3--:R-:W-:-:S05]  /*3200*/  PRMT R57, R91, 0x8880, RZ ;  /* 0x000088805b397816 */ /* 0x008fca00000000ff */
[----:B------:R-:W-:-:S07]  /*3210*/  IMAD R88, R57, R90, RZ ;  /* 0x0000005a39587224 */ /* 0x000fce00078e02ff */
.L_x_79:
[----:B------:R-:W-:Y:S05]  /*3220*/  BSYNC B1 ;  /* 0x0000000000017941 */ /* 0x000fea0003800000 */
.L_x_78:
[----:B------:R-:W-:Y:S01]  /*3230*/  @!P5 IMAD R77, R77, R89, R88 ;  /* 0x000000594d4dd224 */ /* 0x000fe200078e0258 */
[----:B------:R-:W-:Y:S04]  /*3240*/  BSSY B1, `(.L_x_80) ;  /* 0x0000006000017945 */ /* 0x000fe80003800000 */
[----:B------:R0:W-:Y:S01]  /*3250*/  @!P5 STG.E.U8 desc[UR36][R94.64+0x29], R77 ;  /* 0x0000294d5e00d986 */ /* 0x0001e2000c101124 */
[----:B------:R-:W-:Y:S05]  /*3260*/  @P2 BRA `(.L_x_81) ;  /* 0x00000000000c2947 */ /* 0x000fea0003800000 */
[----:B--2---:R-:W3:Y:S02]  /*3270*/  LDG.E.U8 R91, desc[UR36][R100.64+0x28] ;  /* 0x00002824645b7981 */ /* 0x004ee4000c1e1100 */
[----:B---3--:R-:W-:-:S05]  /*3280*/  PRMT R57, R91, 0x8880, RZ ;  /* 0x000088805b397816 */ /* 0x008fca00000000ff */
[----:B------:R-:W-:-:S07]  /*3290*/  IMAD R88, R57, R90, RZ ;  /* 0x0000005a39587224 */ /* 0x000fce00078e02ff */
.L_x_81:
[----:B------:R-:W-:Y:S05]  /*32a0*/  BSYNC B1 ;  /* 0x0000000000017941 */ /* 0x000fea0003800000 */
.L_x_80:
        /* <DEDUP_REMOVED lines=11> */
.L_x_83:
[----:B------:R-:W-:Y:S05]  /*3360*/  BSYNC B1 ;  /* 0x0000000000017941 */ /* 0x000fea0003800000 */
.L_x_82:
[----:B------:R-:W-:Y:S01]  /*3370*/  @!P4 IMAD R79, R79, R89, R88 ;  /* 0x000000594f4fc224 */ /* 0x000fe200078e0258 */
[----:B------:R-:W-:Y:S04]  /*3380*/  BSSY B1, `(.L_x_84) ;  /* 0x0000006000017945 */ /* 0x000fe80003800000 */
[----:B------:R0:W-:Y:S01]  /*3390*/  @!P4 STG.E.U8 desc[UR36][R6.64+0x29], R79 ;  /* 0x0000294f0600c986 */ /* 0x0001e2000c101124 */
[----:B------:R-:W-:Y:S05]  /*33a0*/  @P3 BRA `(.L_x_85) ;  /* 0x00000000000c3947 */ /* 0x000fea0003800000 */
[----:B--2---:R-:W3:Y:S02]  /*33b0*/  LDG.E.U8 R91, desc[UR36][R96.64+0x30] ;  /* 0x00003024605b7981 */ /* 0x004ee4000c1e1100 */
[----:B---3--:R-:W-:-:S05]  /*33c0*/  PRMT R57, R91, 0x8880, RZ ;  /* 0x000088805b397816 */ /* 0x008fca00000000ff */
[----:B------:R-:W-:-:S07]  /*33d0*/  IMAD R88, R57, R90, RZ ;  /* 0x0000005a39587224 */ /* 0x000fce00078e02ff */
.L_x_85:
[----:B------:R-:W-:Y:S05]  /*33e0*/  BSYNC B1 ;  /* 0x0000000000017941 */ /* 0x000fea0003800000 */
.L_x_84:
[----:B---3--:R-:W-:Y:S01]  /*33f0*/  @!P3 IMAD R57, R80, R89, R88 ;  /* 0x000000595039b224 */ /* 0x008fe200078e0258 */
[----:B------:R-:W-:Y:S04]  /*3400*/  BSSY B1, `(.L_x_86) ;  /* 0x0000006000017945 */ /* 0x000fe80003800000 */
[----:B------:R3:W-:Y:S01]  /*3410*/  @!P3 STG.E.U8 desc[UR36][R94.64+0x30], R57 ;  /* 0x000030395e00b986 */ /* 0x0007e2000c101124 */
[----:B------:R-:W-:Y:S05]  /*3420*/  @P5 BRA `(.L_x_87) ;  /* 0x00000000000c5947 */ /* 0x000fea0003800000 */
[----:B--2---:R-:W3:Y:S02]  /*3430*/  LDG.E.U8 R91, desc[UR36][R96.64+0x31] ;  /* 0x00003124605b7981 */ /* 0x004ee4000c1e1100 */
[----:B---3--:R-:W-:-:S05]  /*3440*/  PRMT R57, R91, 0x8880, RZ ;  /* 0x000088805b397816 */ /* 0x008fca00000000ff */
[----:B------:R-:W-:-:S07]  /*3450*/  IMAD R88, R57, R90, RZ ;  /* 0x0000005a39587224 */ /* 0x000fce00078e02ff */
.L_x_87:
[----:B------:R-:W-:Y:S05]  /*3460*/  BSYNC B1 ;  /* 0x0000000000017941 */ /* 0x000fea0003800000 */
.L_x_86:
[----:B------:R-:W-:Y:S01]  /*3470*/  @!P5 IMAD R81, R81, R89, R88 ;  /* 0x000000595151d224 */ /* 0x000fe200078e0258 */
[----:B------:R-:W-:Y:S04]  /*3480*/  BSSY B1, `(.L_x_88) ;  /* 0x0000006000017945 */ /* 0x000fe80003800000 */
[----:B------:R0:W-:Y:S01]  /*3490*/  @!P5 STG.E.U8 desc[UR36][R94.64+0x31], R81 ;  /* 0x000031515e00d986 */ /* 0x0001e2000c101124 */
[----:B------:R-:W-:Y:S05]  /*34a0*/  @P2 BRA `(.L_x_89) ;  /* 0x00000000000c2947 */ /* 0x000fea0003800000 */
[----:B--2---:R-:W3:Y:S02]  /*34b0*/  LDG.E.U8 R91, desc[UR36][R100.64+0x30] ;  /* 0x00003024645b7981 */ /* 0x004ee4000c1e1100 */
[----:B---3--:R-:W-:-:S05]  /*34c0*/  PRMT R57, R91, 0x8880, RZ ;  /* 0x000088805b397816 */ /* 0x008fca00000000ff */
[----:B------:R-:W-:-:S07]  /*34d0*/  IMAD R88, R57, R90, RZ ;  /* 0x0000005a39587224 */ /* 0x000fce00078e02ff */
.L_x_89:
[----:B------:R-:W-:Y:S05]  /*34e0*/  BSYNC B1 ;  /* 0x0000000000017941 */ /* 0x000fea0003800000 */
.L_x_88:
[C---:B------:R-:W-:Y:S01]  /*34f0*/  ISETP.LT.OR P4, PT, R3.reuse, 0x32, !P1 ;  /* 0x000000320300780c */ /* 0x040fe20004f81670 */
[----:B---3--:R-:W-:Y:S01]  /*3500*/  @!P2 IMAD R57, R82, R89, R88 ;  /* 0x000000595239a224 */ /* 0x008fe200078e0258 */
[----:B------:R-:W-:Y:S01]  /*3510*/  BSSY B1, `(.L_x_90) ;  /* 0x000000b000017945 */ /* 0x000fe20003800000 */
[----:B------:R-:W-:Y:S02]  /*3520*/  ISETP.LT.OR P3, PT, R3, 0x39, !P0 ;  /* 0x000000390300780c */ /* 0x000fe40004761670 */
[----:B------:R-:W-:Y:S01]  /*3530*/  IADD3 R107, P5, R107, 0x80, RZ ;  /* 0x000000806b6b7810 */ /* 0x000fe20007fbe0ff */
[----:B------:R3:W-:Y:S01]  /*3540*/  @!P2 STG.E.U8 desc[UR36][R6.64+0x30], R57 ;  /* 0x000030390600a986 */ /* 0x0007e2000c101124 */
[C---:B------:R-:W-:Y:S02]  /*3550*/  ISETP.LT.OR P2, PT, R3.reuse, 0x39, !P1 ;  /* 0x000000390300780c */ /* 0x040fe40004f41670 */
[C---:B------:R-:W-:Y:S02]  /*3560*/  ISETP.LT.OR P0, PT, R3.reuse, 0x3a, !P0 ;  /* 0x0000003a0300780c */ /* 0x040fe40004701670 */
[----:B------:R-:W-:-:S02]  /*3570*/  ISETP.LT.OR P1, PT, R3, 0x3a, !P1 ;  /* 0x0000003a0300780c */ /* 0x000fc40004f21670 */
[----:B------:R-:W-:Y:S11]  /*3580*/  @P4 BRA `(.L_x_91) ;  /* 0x00000000000c4947 */ /* 0x000ff60003800000 */
[----:B--2---:R-:W3:Y:S02]  /*3590*/  LDG.E.U8 R91, desc[UR36][R100.64+0x31] ;  /* 0x00003124645b7981 */ /* 0x004ee4000c1e1100 */
[----:B---3--:R-:W-:-:S05]  /*35a0*/  PRMT R57, R91, 0x8880, RZ ;  /* 0x000088805b397816 */ /* 0x008fca00000000ff */
[----:B------:R-:W-:-:S07]  /*35b0*/  IMAD R88, R57, R90, RZ ;  /* 0x0000005a39587224 */ /* 0x000fce00078e02ff */
.L_x_91:
[----:B------:R-:W-:Y:S05]  /*35c0*/  BSYNC B1 ;  /* 0x0000000000017941 */ /* 0x000fea0003800000 */
.L_x_90:
[----:B------:R-:W-:Y:S01]  /*35d0*/  @!P4 IMAD R83, R83, R89, R88 ;  /* 0x000000595353c224 */ /* 0x000fe200078e0258 */
[----:B------:R-:W-:Y:S04]  /*35e0*/  BSSY B1, `(.L_x_92) ;  /* 0x0000006000017945 */ /* 0x000fe80003800000 */
[----:B------:R0:W-:Y:S01]  /*35f0*/  @!P4 STG.E.U8 desc[UR36][R6.64+0x31], R83 ;  /* 0x000031530600c986 */ /* 0x0001e2000c101124 */
[----:B------:R-:W-:Y:S05]  /*3600*/  @P3 BRA `(.L_x_93) ;  /* 0x00000000000c3947 */ /* 0x000fea0003800000 */
[----:B--2---:R-:W3:Y:S02]  /*3610*/  LDG.E.U8 R91, desc[UR36][R96.64+0x38] ;  /* 0x00003824605b7981 */ /* 0x004ee4000c1e1100 */
[----:B---3--:R-:W-:-:S05]  /*3620*/  PRMT R57, R91, 0x8880, RZ ;  /* 0x000088805b397816 */ /* 0x008fca00000000ff */
[----:B------:R-:W-:-:S07]  /*3630*/  IMAD R88, R57, R90, RZ ;  /* 0x0000005a39587224 */ /* 0x000fce00078e02ff */
.L_x_93:
[----:B------:R-:W-:Y:S05]  /*3640*/  BSYNC B1 ;  /* 0x0000000000017941 */ /* 0x000fea0003800000 */
.L_x_92:
[----:B---3--:R-:W-:Y:S01]  /*3650*/  @!P3 IMAD R57, R84, R89, R88 ;  /* 0x000000595439b224 */ /* 0x008fe200078e0258 */
[----:B------:R-:W-:Y:S01]  /*3660*/  BSSY B1, `(.L_x_94) ;  /* 0x0000007000017945 */ /* 0x000fe20003800000 */
[----:B----4-:R-:W-:-:S03]  /*3670*/  IMAD.X R59, RZ, RZ, R5, P5 ;  /* 0x000000ffff3b7224 */ /* 0x010fc600028e0605 */
[----:B------:R3:W-:Y:S01]  /*3680*/  @!P3 STG.E.U8 desc[UR36][R94.64+0x38], R57 ;  /* 0x000038395e00b986 */ /* 0x0007e2000c101124 */
[----:B------:R-:W-:Y:S05]  /*3690*/  @P0 BRA `(.L_x_95) ;  /* 0x00000000000c0947 */ /* 0x000fea0003800000 */
[----:B--2---:R-:W2:Y:S02]  /*36a0*/  LDG.E.U8 R91, desc[UR36][R96.64+0x39] ;  /* 0x00003924605b7981 */ /* 0x004ea4000c1e1100 */
[----:B--2---:R-:W-:-:S05]  /*36b0*/  PRMT R5, R91, 0x8880, RZ ;  /* 0x000088805b057816 */ /* 0x004fca00000000ff */
[----:B------:R-:W-:-:S07]  /*36c0*/  IMAD R88, R5, R90, RZ ;  /* 0x0000005a05587224 */ /* 0x000fce00078e02ff */
.L_x_95:
[----:B------:R-:W-:Y:S05]  /*36d0*/  BSYNC B1 ;  /* 0x0000000000017941 */ /* 0x000fea0003800000 */
.L_x_94:
[----:B------:R-:W-:Y:S01]  /*36e0*/  @!P0 IMAD R85, R85, R89, R88 ;  /* 0x0000005955558224 */ /* 0x000fe200078e0258 */
[----:B------:R-:W-:Y:S01]  /*36f0*/  BSSY B1, `(.L_x_96) ;  /* 0x0000007000017945 */ /* 0x000fe20003800000 */
[----:B------:R-:W-:-:S03]  /*3700*/  IMAD R4, R59, R92, RZ ;  /* 0x0000005c3b047224 */ /* 0x000fc600078e02ff */
[----:B------:R4:W-:Y:S01]  /*3710*/  @!P0 STG.E.U8 desc[UR36][R94.64+0x39], R85 ;  /* 0x000039555e008986 */ /* 0x0009e2000c101124 */
[----:B------:R-:W-:Y:S05]  /*3720*/  @P2 BRA `(.L_x_97) ;  /* 0x00000000000c2947 */ /* 0x000fea0003800000 */
[----:B--2---:R-:W2:Y:S02]  /*3730*/  LDG.E.U8 R91, desc[UR36][R100.64+0x38] ;  /* 0x00003824645b7981 */ /* 0x004ea4000c1e1100 */
[----:B--2---:R-:W-:-:S05]  /*3740*/  PRMT R5, R91, 0x8880, RZ ;  /* 0x000088805b057816 */ /* 0x004fca00000000ff */
[----:B------:R-:W-:-:S07]  /*3750*/  IMAD R88, R5, R90, RZ ;  /* 0x0000005a05587224 */ /* 0x000fce00078e02ff */
.L_x_97:
[----:B------:R-:W-:Y:S05]  /*3760*/  BSYNC B1 ;  /* 0x0000000000017941 */ /* 0x000fea0003800000 */
.L_x_96:
[----:B------:R-:W-:Y:S01]  /*3770*/  @!P2 IMAD R5, R86, R89, R88 ;  /* 0x000000595605a224 */ /* 0x000fe200078e0258 */
[----:B------:R-:W-:Y:S01]  /*3780*/  BSSY B1, `(.L_x_98) ;  /* 0x0000009000017945 */ /* 0x000fe20003800000 */
[C---:B---3--:R-:W-:Y:S02]  /*3790*/  IMAD R57, R107.reuse, R93, R4 ;  /* 0x0000005d6b397224 */ /* 0x048fe400078e0204 */
[CC--:B------:R-:W-:Y:S01]  /*37a0*/  IMAD.WIDE.U32 R98, R107.reuse, R92.reuse, R98 ;  /* 0x0000005c6b627225 */ /* 0x0c0fe200078e0062 */
[----:B------:R3:W-:Y:S03]  /*37b0*/  @!P2 STG.E.U8 desc[UR36][R6.64+0x38], R5 ;  /* 0x000038050600a986 */ /* 0x0007e6000c101124 */
[----:B------:R-:W-:Y:S01]  /*37c0*/  IMAD.WIDE.U32 R92, R107, R92, R20 ;  /* 0x0000005c6b5c7225 */ /* 0x000fe200078e0014 */
[----:B------:R-:W-:Y:S06]  /*37d0*/  @P1 BRA `(.L_x_99) ;  /* 0x00000000000c1947 */ /* 0x000fec0003800000 */
[----:B--2---:R-:W3:Y:S02]  /*37e0*/  LDG.E.U8 R91, desc[UR36][R100.64+0x39] ;  /* 0x00003924645b7981 */ /* 0x004ee4000c1e1100 */
[----:B---3--:R-:W-:-:S05]  /*37f0*/  PRMT R5, R91, 0x8880, RZ ;  /* 0x000088805b057816 */ /* 0x008fca00000000ff */
[----:B------:R-:W-:-:S07]  /*3800*/  IMAD R88, R5, R90, RZ ;  /* 0x0000005a05587224 */ /* 0x000fce00078e02ff */
.L_x_99:
[----:B------:R-:W-:Y:S05]  /*3810*/  BSYNC B1 ;  /* 0x0000000000017941 */ /* 0x000fea0003800000 */
.L_x_98:
[----:B------:R-:W-:Y:S01]  /*3820*/  @!P1 IMAD R87, R87, R89, R88 ;  /* 0x0000005957579224 */ /* 0x000fe200078e0258 */
[----:B------:R-:W-:Y:S01]  /*3830*/  ISETP.GE.AND P2, PT, R102, 0x81, PT ;  /* 0x000000816600780c */ /* 0x000fe20003f46270 */
[----:B------:R-:W-:Y:S01]  /*3840*/  BSSY B1, `(.L_x_100) ;  /* 0x000000c000017945 */ /* 0x000fe20003800000 */
[----:B------:R-:W-:Y:S02]  /*3850*/  IADD3 R4, P5, R92, R12, RZ ;  /* 0x0000000c5c047210 */ /* 0x000fe40007fbe0ff */
[----:B------:R0:W-:Y:S01]  /*3860*/  @!P1 STG.E.U8 desc[UR36][R6.64+0x39], R87 ;  /* 0x0000395706009986 */ /* 0x0001e2000c101124 */
[----:B------:R-:W-:Y:S02]  /*3870*/  ISETP.LT.OR P1, PT, R3, 0x1, !P2 ;  /* 0x000000010300780c */ /* 0x000fe40005721670 */
[----:B---3--:R-:W-:Y:S02]  /*3880*/  IADD3.X R5, R13, R93, R57, P5, !PT ;  /* 0x0000005d0d057210 */ /* 0x008fe40002ffe439 */
[----:B------:R-:W-:-:S02]  /*3890*/  ISETP.GE.AND P0, PT, R102, 0x89, PT ;  /* 0x000000896600780c */ /* 0x000fc40003f06270 */
[----:B------:R-:W-:Y:S02]  /*38a0*/  IADD3 R12, P4, P3, R14, R12, R98 ;  /* 0x0000000c0e0c7210 */ /* 0x000fe40007b9e062 */
[----:B------:R-:W-:-:S05]  /*38b0*/  ISETP.LT.OR P5, PT, R3, 0x2, !P2 ;  /* 0x000000020300780c */ /* 0x000fca00057a1670 */
[----:B0-----:R-:W-:Y:S08]  /*38c0*/  @P1 BRA `(.L_x_101) ;  /* 0x00000000000c1947 */ /* 0x001ff00003800000 */
[----:B--2---:R-:W2:Y:S02]  /*38d0*/  LDG.E.U8 R91, desc[UR36][R4.64] ;  /* 0x00000024045b7981 */ /* 0x004ea4000c1e1100 */
[----:B--2---:R-:W-:-:S05]  /*38e0*/  PRMT R7, R91, 0x8880, RZ ;  /* 0x000088805b077816 */ /* 0x004fca00000000ff */
[----:B------:R-:W-:-:S07]  /*38f0*/  IMAD R88, R7, R90, RZ ;  /* 0x0000005a07587224 */ /* 0x000fce00078e02ff */
.L_x_101:
[----:B------:R-:W-:Y:S05]  /*3900*/  BSYNC B1 ;  /* 0x0000000000017941 */ /* 0x000fea0003800000 */
.L_x_100:
[----:B------:R-:W-:Y:S01]  /*3910*/  @!P1 IMAD R7, R24, R89, R88 ;  /* 0x0000005918079224 */ /* 0x000fe200078e0258 */
[----:B------:R-:W-:Y:S01]  /*3920*/  BSSY B1, `(.L_x_102) ;  /* 0x0000007000017945 */ /* 0x000fe20003800000 */
[----:B------:R-:W-:-:S03]  /*3930*/  IMAD.IADD R98, R57, 0x1, R99 ;  /* 0x0000000139627824 */ /* 0x000fc600078e0263 */
[----:B------:R0:W-:Y:S01]  /*3940*/  @!P1 STG.E.U8 desc[UR36][R8.64], R7 ;  /* 0x0000000708009986 */ /* 0x0001e2000c101124 */
[----:B------:R-:W-:Y:S05]  /*3950*/  @P5 BRA `(.L_x_103) ;  /* 0x00000000000c5947 */ /* 0x000fea0003800000 */
[----:B--2---:R-:W0:Y:S02]  /*3960*/  LDG.E.U8 R91, desc[UR36][R4.64+0x1] ;  /* 0x00000124045b7981 */ /* 0x004e24000c1e1100 */
[----:B0-----:R-:W-:-:S05]  /*3970*/  PRMT R7, R91, 0x8880, RZ ;  /* 0x000088805b077816 */ /* 0x001fca00000000ff */
[----:B------:R-:W-:-:S07]  /*3980*/  IMAD R88, R7, R90, RZ ;  /* 0x0000005a07587224 */ /* 0x000fce00078e02ff */
.L_x_103:
[----:B------:R-:W-:Y:S05]  /*3990*/  BSYNC B1 ;  /* 0x0000000000017941 */ /* 0x000fea0003800000 */
.L_x_102:
[----:B------:R-:W-:Y:S01]  /*39a0*/  ISETP.LT.OR P1, PT, R3, 0x1, !P0 ;  /* 0x000000010300780c */ /* 0x000fe20004721670 */
[----:B------:R-:W-:Y:S01]  /*39b0*/  @!P5 IMAD R25, R25, R89, R88 ;  /* 0x000000591919d224 */ /* 0x000fe200078e0258 */
[----:B------:R-:W-:Y:S01]  /*39c0*/  BSSY B1, `(.L_x_104) ;  /* 0x000000a000017945 */ /* 0x000fe20003800000 */
[----:B------:R-:W-:Y:S02]  /*39d0*/  IADD3.X R13, R21, R13, R98, P4, P3 ;  /* 0x0000000d150d7210 */ /* 0x000fe400027e6462 */
[C---:B------:R-:W-:Y:S01]  /*39e0*/  ISETP.LT.OR P4, PT, R3.reuse, 0x2, !P0 ;  /* 0x000000020300780c */ /* 0x040fe20004781670 */
[----:B------:R3:W-:Y:S01]  /*39f0*/  @!P5 STG.E.U8 desc[UR36][R8.64+0x1], R25 ;  /* 0x000001190800d986 */ /* 0x0007e2000c101124 */
[C---:B------:R-:W-:Y:S02]  /*3a00*/  ISETP.LT.OR P5, PT, R3.reuse, 0x9, !P2 ;  /* 0x000000090300780c */ /* 0x040fe400057a1670 */
[----:B------:R-:W-:-:S04]  /*3a10*/  ISETP.LT.OR P3, PT, R3, 0xa, !P2 ;  /* 0x0000000a0300780c */ /* 0x000fc80005761670 */
[----:B------:R-:W-:Y:S09]  /*3a20*/  @P1 BRA `(.L_x_105) ;  /* 0x00000000000c1947 */ /* 0x000ff20003800000 */
[----:B--2---:R-:W0:Y:S02]  /*3a30*/  LDG.E.U8 R91, desc[UR36][R12.64] ;  /* 0x000000240c5b7981 */ /* 0x004e24000c1e1100 */
[----:B0-----:R-:W-:-:S05]  /*3a40*/  PRMT R7, R91, 0x8880, RZ ;  /* 0x000088805b077816 */ /* 0x001fca00000000ff */
[----:B------:R-:W-:-:S07]  /*3a50*/  IMAD R88, R7, R90, RZ ;  /* 0x0000005a07587224 */ /* 0x000fce00078e02ff */
.L_x_105:
[----:B------:R-:W-:Y:S05]  /*3a60*/  BSYNC B1 ;  /* 0x0000000000017941 */ /* 0x000fea0003800000 */
.L_x_104:
[----:B0-----:R-:W-:Y:S01]  /*3a70*/  @!P1 IMAD R7, R26, R89, R88 ;  /* 0x000000591a079224 */ /* 0x001fe200078e0258 */
[----:B------:R-:W-:Y:S04]  /*3a80*/  BSSY B1, `(.L_x_106) ;  /* 0x0000006000017945 */ /* 0x000fe80003800000 */
[----:B------:R0:W-:Y:S01]  /*3a90*/  @!P1 STG.E.U8 desc[UR36][R10.64], R7 ;  /* 0x000000070a009986 */ /* 0x0001e2000c101124 */
[----:B------:R-:W-:Y:S05]  /*3aa0*/  @P4 BRA `(.L_x_107) ;  /* 0x00000000000c4947 */ /* 0x000fea0003800000 */
[----:B--2---:R-:W0:Y:S02]  /*3ab0*/  LDG.E.U8 R91, desc[UR36][R12.64+0x1] ;  /* 0x000001240c5b7981 */ /* 0x004e24000c1e1100 */
[----:B0-----:R-:W-:-:S05]  /*3ac0*/  PRMT R7, R91, 0x8880, RZ ;  /* 0x000088805b077816 */ /* 0x001fca00000000ff */
[----:B------:R-:W-:-:S07]  /*3ad0*/  IMAD R88, R7, R90, RZ ;  /* 0x0000005a07587224 */ /* 0x000fce00078e02ff */
.L_x_107:
[----:B------:R-:W-:Y:S05]  /*3ae0*/  BSYNC B1 ;  /* 0x0000000000017941 */ /* 0x000fea0003800000 */
.L_x_106:
[----:B------:R-:W-:Y:S01]  /*3af0*/  @!P4 IMAD R27, R27, R89, R88 ;  /* 0x000000591b1bc224 */ /* 0x000fe200078e0258 */
[----:B------:R-:W-:Y:S04]  /*3b00*/  BSSY B1, `(.L_x_108) ;  /* 0x0000006000017945 */ /* 0x000fe80003800000 */
[----:B------:R0:W-:Y:S01]  /*3b10*/  @!P4 STG.E.U8 desc[UR36][R10.64+0x1], R27 ;  /* 0x0000011b0a00c986 */ /* 0x0001e2000c101124 */
[----:B------:R-:W-:Y:S05]  /*3b20*/  @P5 BRA `(.L_x_109) ;  /* 0x00000000000c5947 */ /* 0x000fea0003800000 */
[----:B--2---:R-:W0:Y:S02]  /*3b30*/  LDG.E.U8 R91, desc[UR36][R4.64+0x8] ;  /* 0x00000824045b7981 */ /* 0x004e24000c1e1100 */
[----:B0-----:R-:W-:-:S05]  /*3b40*/  PRMT R7, R91, 0x8880, RZ ;  /* 0x000088805b077816 */ /* 0x001fca00000000ff */
[----:B------:R-:W-:-:S07]  /*3b50*/  IMAD R88, R7, R90, RZ ;  /* 0x0000005a07587224 */ /* 0x000fce00078e02ff */
.L_x_109:
[----:B------:R-:W-:Y:S05]  /*3b60*/  BSYNC B1 ;  /* 0x0000000000017941 */ /* 0x000fea0003800000 */
.L_x_108:
[----:B0-----:R-:W-:Y:S01]  /*3b70*/  @!P5 IMAD R7, R28, R89, R88 ;  /* 0x000000591c07d224 */ /* 0x001fe200078e0258 */
[----:B------:R-:W-:Y:S04]  /*3b80*/  BSSY B1, `(.L_x_110) ;  /* 0x0000006000017945 */ /* 0x000fe80003800000 */
[----:B------:R0:W-:Y:S01]  /*3b90*/  @!P5 STG.E.U8 desc[UR36][R8.64+0x8], R7 ;  /* 0x000008070800d986 */ /* 0x0001e2000c101124 */
[----:B------:R-:W-:Y:S05]  /*3ba0*/  @P3 BRA `(.L_x_111) ;  /* 0x00000000000c3947 */ /* 0x000fea0003800000 */
[----:B--2---:R-:W0:Y:S02]  /*3bb0*/  LDG.E.U8 R91, desc[UR36][R4.64+0x9] ;  /* 0x00000924045b7981 */ /* 0x004e24000c1e1100 */
[----:B0-----:R-:W-:-:S05]  /*3bc0*/  PRMT R7, R91, 0x8880, RZ ;  /* 0x000088805b077816 */ /* 0x001fca00000000ff */
[----:B------:R-:W-:-:S07]  /*3bd0*/  IMAD R88, R7, R90, RZ ;  /* 0x0000005a07587224 */ /* 0x000fce00078e02ff */
.L_x_111:
[----:B------:R-:W-:Y:S05]  /*3be0*/  BSYNC B1 ;  /* 0x0000000000017941 */ /* 0x000fea0003800000 */
.L_x_110:
[----:B------:R-:W-:Y:S01]  /*3bf0*/  ISETP.LT.OR P5, PT, R3, 0x9, !P0 ;  /* 0x000000090300780c */ /* 0x000fe200047a1670 */
[----:B------:R-:W-:Y:S01]  /*3c00*/  @!P3 IMAD R29, R29, R89, R88 ;  /* 0x000000591d1db224 */ /* 0x000fe200078e0258 */
[----:B------:R-:W-:Y:S01]  /*3c10*/  BSSY B1, `(.L_x_112) ;  /* 0x0000009000017945 */ /* 0x000fe20003800000 */
[C---:B------:R-:W-:Y:S02]  /*3c20*/  ISETP.LT.OR P4, PT, R3.reuse, 0xa, !P0 ;  /* 0x0000000a0300780c */ /* 0x040fe40004781670 */
[C---:B------:R-:W-:Y:S01]  /*3c30*/  ISETP.LT.OR P1, PT, R3.reuse, 0x12, !P2 ;  /* 0x000000120300780c */ /* 0x040fe20005721670 */
[----:B------:R0:W-:Y:S01]  /*3c40*/  @!P3 STG.E.U8 desc[UR36][R8.64+0x9], R29 ;  /* 0x0000091d0800b986 */ /* 0x0001e2000c101124 */
[----:B------:R-:W-:-:S06]  /*3c50*/  ISETP.LT.OR P3, PT, R3, 0x11, !P2 ;  /* 0x000000110300780c */ /* 0x000fcc0005761670 */
[----:B------:R-:W-:Y:S07]  /*3c60*/  @P5 BRA `(.L_x_113) ;  /* 0x00000000000c5947 */ /* 0x000fee0003800000 */
[----:B--2---:R-:W0:Y:S02]  /*3c70*/  LDG.E.U8 R91, desc[UR36][R12.64+0x8] ;  /* 0x000008240c5b7981 */ /* 0x004e24000c1e1100 */
[----:B0-----:R-:W-:-:S05]  /*3c80*/  PRMT R7, R91, 0x8880, RZ ;  /* 0x000088805b077816 */ /* 0x001fca00000000ff */
[----:B------:R-:W-:-:S07]  /*3c90*/  IMAD R88, R7, R90, RZ ;  /* 0x0000005a07587224 */ /* 0x000fce00078e02ff */
.L_x_113:
[----:B------:R-:W-:Y:S05]  /*3ca0*/  BSYNC B1 ;  /* 0x0000000000017941 */ /* 0x000fea0003800000 */
.L_x_112:
[----:B0-----:R-:W-:Y:S01]  /*3cb0*/  @!P5 IMAD R7, R30, R89, R88 ;  /* 0x000000591e07d224 */ /* 0x001fe200078e0258 */
[----:B------:R-:W-:Y:S04]  /*3cc0*/  BSSY B1, `(.L_x_114) ;  /* 0x0000006000017945 */ /* 0x000fe80003800000 */
[----:B------:R0:W-:Y:S01]  /*3cd0*/  @!P5 STG.E.U8 desc[UR36][R10.64+0x8], R7 ;  /* 0x000008070a00d986 */ /* 0x0001e2000c101124 */
[----:B------:R-:W-:Y:S05]  /*3ce0*/  @P4 BRA `(.L_x_115) ;  /* 0x00000000000c4947 */ /* 0x000fea0003800000 */
[----:B--2---:R-:W0:Y:S02]  /*3cf0*/  LDG.E.U8 R91, desc[UR36][R12.64+0x9] ;  /* 0x000009240c5b7981 */ /* 0x004e24000c1e1100 */
[----:B0-----:R-:W-:-:S05]  /*3d00*/  PRMT R7, R91, 0x8880, RZ ;  /* 0x000088805b077816 */ /* 0x001fca00000000ff */
[----:B------:R-:W-:-:S07]  /*3d10*/  IMAD R88, R7, R90, RZ ;  /* 0x0000005a07587224 */ /* 0x000fce00078e02ff */
.L_x_115:
[----:B------:R-:W-:Y:S05]  /*3d20*/  BSYNC B1 ;  /* 0x0000000000017941 */ /* 0x000fea0003800000 */
.L_x_114:
[----:B------:R-:W-:Y:S01]  /*3d30*/  @!P4 IMAD R31, R31, R89, R88 ;  /* 0x000000591f1fc224 */ /* 0x000fe200078e0258 */
[----:B------:R-:W-:Y:S04]  /*3d40*/  BSSY B1, `(.L_x_116) ;  /* 0x0000006000017945 */ /* 0x000fe80003800000 */
[----:B------:R0:W-:Y:S01]  /*3d50*/  @!P4 STG.E.U8 desc[UR36][R10.64+0x9], R31 ;  /* 0x0000091f0a00c986 */ /* 0x0001e2000c101124 */
[----:B------:R-:W-:Y:S05]  /*3d60*/  @P3 BRA `(.L_x_117) ;  /* 0x00000000000c3947 */ /* 0x000fea0003800000 */
[----:B--2---:R-:W0:Y:S02]  /*3d70*/  LDG.E.U8 R91, desc[UR36][R4.64+0x10] ;  /* 0x00001024045b7981 */ /* 0x004e24000c1e1100 */
[----:B0-----:R-:W-:-:S05]  /*3d80*/  PRMT R7, R91, 0x8880, RZ ;  /* 0x000088805b077816 */ /* 0x001fca00000000ff */
[----:B------:R-:W-:-:S07]  /*3d90*/  IMAD R88, R7, R90, RZ ;  /* 0x0000005a07587224 */ /* 0x000fce00078e02ff */
.L_x_117:
[----:B------:R-:W-:Y:S05]  /*3da0*/  BSYNC B1 ;  /* 0x0000000000017941 */ /* 0x000fea0003800000 */
.L_x_116:
[----:B0-----:R-:W-:Y:S01]  /*3db0*/  @!P3 IMAD R7, R32, R89, R88 ;  /* 0x000000592007b224 */ /* 0x001fe200078e0258 */
[----:B------:R-:W-:Y:S04]  /*3dc0*/  BSSY B1, `(.L_x_118) ;  /* 0x0000006000017945 */ /* 0x000fe80003800000 */
[----:B------:R0:W-:Y:S01]  /*3dd0*/  @!P3 STG.E.U8 desc[UR36][R8.64+0x10], R7 ;  /* 0x000010070800b986 */ /* 0x0001e2000c101124 */
[----:B------:R-:W-:Y:S05]  /*3de0*/  @P1 BRA `(.L_x_119) ;  /* 0x00000000000c1947 */ /* 0x000fea0003800000 */
[----:B--2---:R-:W0:Y:S02]  /*3df0*/  LDG.E.U8 R91, desc[UR36][R4.64+0x11] ;  /* 0x00001124045b7981 */ /* 0x004e24000c1e1100 */
[----:B0-----:R-:W-:-:S05]  /*3e00*/  PRMT R7, R91, 0x8880, RZ ;  /* 0x000088805b077816 */ /* 0x001fca00000000ff */
[----:B------:R-:W-:-:S07]  /*3e10*/  IMAD R88, R7, R90, RZ ;  /* 0x0000005a07587224 */ /* 0x000fce00078e02ff */
.L_x_119:
[----:B------:R-:W-:Y:S05]  /*3e20*/  BSYNC B1 ;  /* 0x0000000000017941 */ /* 0x000fea0003800000 */
.L_x_118:
        /* <DEDUP_REMOVED lines=11> */
.L_x_121:
[----:B------:R-:W-:Y:S05]  /*3ee0*/  BSYNC B1 ;  /* 0x0000000000017941 */ /* 0x000fea0003800000 */
.L_x_120:
[----:B0-----:R-:W-:Y:S01]  /*3ef0*/  @!P4 IMAD R7, R34, R89, R88 ;  /* 0x000000592207c224 */ /* 0x001fe200078e0258 */
[----:B------:R-:W-:Y:S04]  /*3f00*/  BSSY B1, `(.L_x_122) ;  /* 0x0000006000017945 */ /* 0x000fe80003800000 */
[----:B------:R0:W-:Y:S01]  /*3f10*/  @!P4 STG.E.U8 desc[UR36][R10.64+0x10], R7 ;  /* 0x000010070a00c986 */ /* 0x0001e2000c101124 */
[----:B------:R-:W-:Y:S05]  /*3f20*/  @P3 BRA `(.L_x_123) ;  /* 0x00000000000c3947 */ /* 0x000fea0003800000 */
[----:B--2---:R-:W0:Y:S02]  /*3f30*/  LDG.E.U8 R91, desc[UR36][R12.64+0x11] ;  /* 0x000011240c5b7981 */ /* 0x004e24000c1e1100 */
[----:B0-----:R-:W-:-:S05]  /*3f40*/  PRMT R7, R91, 0x8880, RZ ;  /* 0x000088805b077816 */ /* 0x001fca00000000ff */
[----:B------:R-:W-:-:S07]  /*3f50*/  IMAD R88, R7, R90, RZ ;  /* 0x0000005a07587224 */ /* 0x000fce00078e02ff */
.L_x_123:
[----:B------:R-:W-:Y:S05]  /*3f60*/  BSYNC B1 ;  /* 0x0000000000017941 */ /* 0x000fea0003800000 */
.L_x_122:
[----:B------:R-:W-:Y:S01]  /*3f70*/  @!P3 IMAD R35, R35, R89, R88 ;  /* 0x000000592323b224 */ /* 0x000fe200078e0258 */
[----:B------:R-:W-:Y:S04]  /*3f80*/  BSSY B1, `(.L_x_124) ;  /* 0x0000006000017945 */ /* 0x000fe80003800000 */
[----:B------:R0:W-:Y:S01]  /*3f90*/  @!P3 STG.E.U8 desc[UR36][R10.64+0x11], R35 ;  /* 0x000011230a00b986 */ /* 0x0001e2000c101124 */
[----:B------:R-:W-:Y:S05]  /*3fa0*/  @P5 BRA `(.L_x_125) ;  /* 0x00000000000c5947 */ /* 0x000fea0003800000 */
[----:B--2---:R-:W0:Y:S02]  /*3fb0*/  LDG.E.U8 R91, desc[UR36][R4.64+0x18] ;  /* 0x00001824045b7981 */ /* 0x004e24000c1e1100 */
[----:B0-----:R-:W-:-:S05]  /*3fc0*/  PRMT R7, R91, 0x8880, RZ ;  /* 0x000088805b077816 */ /* 0x001fca00000000ff */
[----:B------:R-:W-:-:S07]  /*3fd0*/  IMAD R88, R7, R90, RZ ;  /* 0x0000005a07587224 */ /* 0x000fce00078e02ff */
.L_x_125:
[----:B------:R-:W-:Y:S05]  /*3fe0*/  BSYNC B1 ;  /* 0x0000000000017941 */ /* 0x000fea0003800000 */
.L_x_124:
[----:B0-----:R-:W-:Y:S01]  /*3ff0*/  @!P5 IMAD R7, R36, R89, R88 ;  /* 0x000000592407d224 */ /* 0x001fe200078e0258 */
[----:B------:R-:W-:Y:S04]  /*4000*/  BSSY B1, `(.L_x_126) ;  /* 0x0000006000017945 */ /* 0x000fe80003800000 */
[----:B------:R0:W-:Y:S01]  /*4010*/  @!P5 STG.E.U8 desc[UR36][R8.64+0x18], R7 ;  /* 0x000018070800d986 */ /* 0x0001e2000c101124 */
[----:B------:R-:W-:Y:S05]  /*4020*/  @P1 BRA `(.L_x_127) ;  /* 0x00000000000c1947 */ /* 0x000fea0003800000 */
[----:B--2---:R-:W0:Y:S02]  /*4030*/  LDG.E.U8 R91, desc[UR36][R4.64+0x19] ;  /* 0x00001924045b7981 */ /* 0x004e24000c1e1100 */
[----:B0-----:R-:W-:-:S05]  /*4040*/  PRMT R7, R91, 0x8880, RZ ;  /* 0x000088805b077816 */ /* 0x001fca00000000ff */
[----:B------:R-:W-:-:S07]  /*4050*/  IMAD R88, R7, R90, RZ ;  /* 0x0000005a07587224 */ /* 0x000fce00078e02ff */
.L_x_127:
[----:B------:R-:W-:Y:S05]  /*4060*/  BSYNC B1 ;  /* 0x0000000000017941 */ /* 0x000fea0003800000 */
.L_x_126:
        /* <DEDUP_REMOVED lines=11> */
.L_x_129:
[----:B------:R-:W-:Y:S05]  /*4120*/  BSYNC B1 ;  /* 0x0000000000017941 */ /* 0x000fea0003800000 */
.L_x_128:
[----:B0-----:R-:W-:Y:S01]  /*4130*/  @!P4 IMAD R7, R38, R89, R88 ;  /* 0x000000592607c224 */ /* 0x001fe200078e0258 */
[----:B------:R-:W-:Y:S04]  /*4140*/  BSSY B1, `(.L_x_130) ;  /* 0x0000006000017945 */ /* 0x000fe80003800000 */
[----:B------:R0:W-:Y:S01]  /*4150*/  @!P4 STG.E.U8 desc[UR36][R10.64+0x18], R7 ;  /* 0x000018070a00c986 */ /* 0x0001e2000c101124 */
[----:B------:R-:W-:Y:S05]  /*4160*/  @P3 BRA `(.L_x_131) ;  /* 0x00000000000c3947 */ /* 0x000fea0003800000 */
[----:B--2---:R-:W0:Y:S02]  /*4170*/  LDG.E.U8 R91, desc[UR36][R12.64+0x19] ;  /* 0x000019240c5b7981 */ /* 0x004e24000c1e1100 */
[----:B0-----:R-:W-:-:S05]  /*4180*/  PRMT R7, R91, 0x8880, RZ ;  /* 0x000088805b077816 */ /* 0x001fca00000000ff */
[----:B------:R-:W-:-:S07]  /*4190*/  IMAD R88, R7, R90, RZ ;  /* 0x0000005a07587224 */ /* 0x000fce00078e02ff */
.L_x_131:
[----:B------:R-:W-:Y:S05]  /*41a0*/  BSYNC B1 ;  /* 0x0000000000017941 */ /* 0x000fea0003800000 */
.L_x_130:
[----:B------:R-:W-:Y:S01]  /*41b0*/  @!P3 IMAD R39, R39, R89, R88 ;  /* 0x000000592727b224 */ /* 0x000fe200078e0258 */
[----:B------:R-:W-:Y:S04]  /*41c0*/  BSSY B1, `(.L_x_132) ;  /* 0x0000006000017945 */ /* 0x000fe80003800000 */
[----:B------:R0:W-:Y:S01]  /*41d0*/  @!P3 STG.E.U8 desc[UR36][R10.64+0x19], R39 ;  /* 0x000019270a00b986 */ /* 0x0001e2000c101124 */
[----:B------:R-:W-:Y:S05]  /*41e0*/  @P5 BRA `(.L_x_133) ;  /* 0x00000000000c5947 */ /* 0x000fea0003800000 */
[----:B--2---:R-:W0:Y:S02]  /*41f0*/  LDG.E.U8 R91, desc[UR36][R4.64+0x20] ;  /* 0x00002024045b7981 */ /* 0x004e24000c1e1100 */
[----:B0-----:R-:W-:-:S05]  /*4200*/  PRMT R7, R91, 0x8880, RZ ;  /* 0x000088805b077816 */ /* 0x001fca00000000ff */
[----:B------:R-:W-:-:S07]  /*4210*/  IMAD R88, R7, R90, RZ ;  /* 0x0000005a07587224 */ /* 0x000fce00078e02ff */
.L_x_133:
[----:B------:R-:W-:Y:S05]  /*4220*/  BSYNC B1 ;  /* 0x0000000000017941 */ /* 0x000fea0003800000 */
.L_x_132:
[----:B0-----:R-:W-:Y:S01]  /*4230*/  @!P5 IMAD R7, R40, R89, R88 ;  /* 0x000000592807d224 */ /* 0x001fe200078e0258 */
[----:B------:R-:W-:Y:S04]  /*4240*/  BSSY B1, `(.L_x_134) ;  /* 0x0000006000017945 */ /* 0x000fe80003800000 */
[----:B------:R0:W-:Y:S01]  /*4250*/  @!P5 STG.E.U8 desc[UR36][R8.64+0x20], R7 ;  /* 0x000020070800d986 */ /* 0x0001e2000c101124 */
[----:B------:R-:W-:Y:S05]  /*4260*/  @P1 BRA `(.L_x_135) ;  /* 0x00000000000c1947 */ /* 0x000fea0003800000 */
[----:B--2---:R-:W0:Y:S02]  /*4270*/  LDG.E.U8 R91, desc[UR36][R4.64+0x21] ;  /* 0x00002124045b7981 */ /* 0x004e24000c1e1100 */
[----:B0-----:R-:W-:-:S05]  /*4280*/  PRMT R7, R91, 0x8880, RZ ;  /* 0x000088805b077816 */ /* 0x001fca00000000ff */
[----:B------:R-:W-:-:S07]  /*4290*/  IMAD R88, R7, R90, RZ ;  /* 0x0000005a07587224 */ /* 0x000fce00078e02ff */
.L_x_135:
[----:B------:R-:W-:Y:S05]  /*42a0*/  BSYNC B1 ;  /* 0x0000000000017941 */ /* 0x000fea0003800000 */
.L_x_134:
        /* <DEDUP_REMOVED lines=11> */
.L_x_137:
[----:B------:R-:W-:Y:S05]  /*4360*/  BSYNC B1 ;  /* 0x0000000000017941 */ /* 0x000fea0003800000 */
.L_x_136:
[----:B0-----:R-:W-:Y:S01]  /*4370*/  @!P4 IMAD R7, R42, R89, R88 ;  /* 0x000000592a07c224 */ /* 0x001fe200078e0258 */
[----:B------:R-:W-:Y:S04]  /*4380*/  BSSY B1, `(.L_x_138) ;  /* 0x0000006000017945 */ /* 0x000fe80003800000 */
[----:B------:R0:W-:Y:S01]  /*4390*/  @!P4 STG.E.U8 desc[UR36][R10.64+0x20], R7 ;  /* 0x000020070a00c986 */ /* 0x0001e2000c101124 */
[----:B------:R-:W-:Y:S05]  /*43a0*/  @P3 BRA `(.L_x_139) ;  /* 0x00000000000c3947 */ /* 0x000fea0003800000 */
[----:B--2---:R-:W0:Y:S02]  /*43b0*/  LDG.E.U8 R91, desc[UR36][R12.64+0x21] ;  /* 0x000021240c5b7981 */ /* 0x004e24000c1e1100 */
[----:B0-----:R-:W-:-:S05]  /*43c0*/  PRMT R7, R91, 0x8880, RZ ;  /* 0x000088805b077816 */ /* 0x001fca00000000ff */
[----:B------:R-:W-:-:S07]  /*43d0*/  IMAD R88, R7, R90, RZ ;  /* 0x0000005a07587224 */ /* 0x000fce00078e02ff */
.L_x_139:
[----:B------:R-:W-:Y:S05]  /*43e0*/  BSYNC B1 ;  /* 0x0000000000017941 */ /* 0x000fea0003800000 */
.L_x_138:
[----:B------:R-:W-:Y:S01]  /*43f0*/  @!P3 IMAD R43, R43, R89, R88 ;  /* 0x000000592b2bb224 */ /* 0x000fe200078e0258 */
[----:B------:R-:W-:Y:S04]  /*4400*/  BSSY B1, `(.L_x_140) ;  /* 0x0000006000017945 */ /* 0x000fe80003800000 */
[----:B------:R0:W-:Y:S01]  /*4410*/  @!P3 STG.E.U8 desc[UR36][R10.64+0x21], R43 ;  /* 0x0000212b0a00b986 */ /* 0x0001e2000c101124 */
[----:B------:R-:W-:Y:S05]  /*4420*/  @P5 BRA `(.L_x_141) ;  /* 0x00000000000c5947 */ /* 0x000fea0003800000 */
[----:B--2---:R-:W0:Y:S02]  /*4430*/  LDG.E.U8 R91, desc[UR36][R4.64+0x28] ;  /* 0x00002824045b7981 */ /* 0x004e24000c1e1100 */
[----:B0-----:R-:W-:-:S05]  /*4440*/  PRMT R7, R91, 0x8880, RZ ;  /* 0x000088805b077816 */ /* 0x001fca00000000ff */
[----:B------:R-:W-:-:S07]  /*4450*/  IMAD R88, R7, R90, RZ ;  /* 0x0000005a07587224 */ /* 0x000fce00078e02ff */
.L_x_141:
[----:B------:R-:W-:Y:S05]  /*4460*/  BSYNC B1 ;  /* 0x0000000000017941 */ /* 0x000fea0003800000 */
.L_x_140:
[----:B0-----:R-:W-:Y:S01]  /*4470*/  @!P5 IMAD R7, R44, R89, R88 ;  /* 0x000000592c07d224 */ /* 0x001fe200078e0258 */
[----:B------:R-:W-:Y:S04]  /*4480*/  BSSY B1, `(.L_x_142) ;  /* 0x0000006000017945 */ /* 0x000fe80003800000 */
[----:B------:R0:W-:Y:S01]  /*4490*/  @!P5 STG.E.U8 desc[UR36][R8.64+0x28], R7 ;  /* 0x000028070800d986 */ /* 0x0001e2000c101124 */
[----:B------:R-:W-:Y:S05]  /*44a0*/  @P1 BRA `(.L_x_143) ;  /* 0x00000000000c1947 */ /* 0x000fea0003800000 */
[----:B--2---:R-:W0:Y:S02]  /*44b0*/  LDG.E.U8 R91, desc[UR36][R4.64+0x29] ;  /* 0x00002924045b7981 */ /* 0x004e24000c1e1100 */
[----:B0-----:R-:W-:-:S05]  /*44c0*/  PRMT R7, R91, 0x8880, RZ ;  /* 0x000088805b077816 */ /* 0x001fca00000000ff */
[----:B------:R-:W-:-:S07]  /*44d0*/  IMAD R88, R7, R90, RZ ;  /* 0x0000005a07587224 */ /* 0x000fce00078e02ff */
.L_x_143:
[----:B------:R-:W-:Y:S05]  /*44e0*/  BSYNC B1 ;  /* 0x0000000000017941 */ /* 0x000fea0003800000 */
.L_x_142:
        /* <DEDUP_REMOVED lines=11> */
.L_x_145:
[----:B------:R-:W-:Y:S05]  /*45a0*/  BSYNC B1 ;  /* 0x0000000000017941 */ /* 0x000fea0003800000 */
.L_x_144:
[----:B0-----:R-:W-:Y:S01]  /*45b0*/  @!P4 IMAD R7, R46, R89, R88 ;  /* 0x000000592e07c224 */ /* 0x001fe200078e0258 */
[----:B------:R-:W-:Y:S04]  /*45c0*/  BSSY B1, `(.L_x_146) ;  /* 0x0000006000017945 */ /* 0x000fe80003800000 */
[----:B------:R0:W-:Y:S01]  /*45d0*/  @!P4 STG.E.U8 desc[UR36][R10.64+0x28], R7 ;  /* 0x000028070a00c986 */ /* 0x0001e2000c101124 */
[----:B------:R-:W-:Y:S05]  /*45e0*/  @P3 BRA `(.L_x_147) ;  /* 0x00000000000c3947 */ /* 0x000fea0003800000 */
[----:B--2---:R-:W0:Y:S02]  /*45f0*/  LDG.E.U8 R91, desc[UR36][R12.64+0x29] ;  /* 0x000029240c5b7981 */ /* 0x004e24000c1e1100 */
[----:B0-----:R-:W-:-:S05]  /*4600*/  PRMT R7, R91, 0x8880, RZ ;  /* 0x000088805b077816 */ /* 0x001fca00000000ff */
[----:B------:R-:W-:-:S07]  /*4610*/  IMAD R88, R7, R90, RZ ;  /* 0x0000005a07587224 */ /* 0x000fce00078e02ff */
.L_x_147:
[----:B------:R-:W-:Y:S05]  /*4620*/  BSYNC B1 ;  /* 0x0000000000017941 */ /* 0x000fea0003800000 */
.L_x_146:
[----:B------:R-:W-:Y:S01]  /*4630*/  @!P3 IMAD R47, R47, R89, R88 ;  /* 0x000000592f2fb224 */ /* 0x000fe200078e0258 */
[----:B------:R-:W-:Y:S04]  /*4640*/  BSSY B1, `(.L_x_148) ;  /* 0x0000006000017945 */ /* 0x000fe80003800000 */
[----:B------:R0:W-:Y:S01]  /*4650*/  @!P3 STG.E.U8 desc[UR36][R10.64+0x29], R47 ;  /* 0x0000292f0a00b986 */ /* 0x0001e2000c101124 */
[----:B------:R-:W-:Y:S05]  /*4660*/  @P5 BRA `(.L_x_149) ;  /* 0x00000000000c5947 */ /* 0x000fea0003800000 */
[----:B--2---:R-:W0:Y:S02]  /*4670*/  LDG.E.U8 R91, desc[UR36][R4.64+0x30] ;  /* 0x00003024045b7981 */ /* 0x004e24000c1e1100 */
[----:B0-----:R-:W-:-:S05]  /*4680*/  PRMT R7, R91, 0x8880, RZ ;  /* 0x000088805b077816 */ /* 0x001fca00000000ff */
[----:B------:R-:W-:-:S07]  /*4690*/  IMAD R88, R7, R90, RZ ;  /* 0x0000005a07587224 */ /* 0x000fce00078e02ff */
.L_x_149:
[----:B------:R-:W-:Y:S05]  /*46a0*/  BSYNC B1 ;  /* 0x0000000000017941 */ /* 0x000fea0003800000 */
.L_x_148:
[----:B0-----:R-:W-:Y:S01]  /*46b0*/  @!P5 IMAD R7, R48, R89, R88 ;  /* 0x000000593007d224 */ /* 0x001fe200078e0258 */
[----:B------:R-:W-:Y:S04]  /*46c0*/  BSSY B1, `(.L_x_150) ;  /* 0x0000006000017945 */ /* 0x000fe80003800000 */
[----:B------:R0:W-:Y:S01]  /*46d0*/  @!P5 STG.E.U8 desc[UR36][R8.64+0x30], R7 ;  /* 0x000030070800d986 */ /* 0x0001e2000c101124 */
[----:B------:R-:W-:Y:S05]  /*46e0*/  @P1 BRA `(.L_x_151) ;  /* 0x00000000000c1947 */ /* 0x000fea0003800000 */
[----:B--2---:R-:W0:Y:S02]  /*46f0*/  LDG.E.U8 R91, desc[UR36][R4.64+0x31] ;  /* 0x00003124045b7981 */ /* 0x004e24000c1e1100 */
[----:B0-----:R-:W-:-:S05]  /*4700*/  PRMT R7, R91, 0x8880, RZ ;  /* 0x000088805b077816 */ /* 0x001fca00000000ff */
[----:B------:R-:W-:-:S07]  /*4710*/  IMAD R88, R7, R90, RZ ;  /* 0x0000005a07587224 */ /* 0x000fce00078e02ff */
.L_x_151:
[----:B------:R-:W-:Y:S05]  /*4720*/  BSYNC B1 ;  /* 0x0000000000017941 */ /* 0x000fea0003800000 */
.L_x_150:
[----:B------:R-:W-:Y:S01]  /*4730*/  ISETP.LT.OR P4, PT, R3, 0x31, !P0 ;  /* 0x000000310300780c */ /* 0x000fe20004781670 */
[----:B------:R-:W-:Y:S01]  /*4740*/  @!P1 IMAD R49, R49, R89, R88 ;  /* 0x0000005931319224 */ /* 0x000fe200078e0258 */
[----:B------:R-:W-:Y:S01]  /*4750*/  BSSY B1, `(.L_x_152) ;  /* 0x000000a000017945 */ /* 0x000fe20003800000 */
[C---:B------:R-:W-:Y:S02]  /*4760*/  ISETP.LT.OR P3, PT, R3.reuse, 0x32, !P0 ;  /* 0x000000320300780c */ /* 0x040fe40004761670 */
        /* <DEDUP_REMOVED lines=8> */
.L_x_153:
[----:B------:R-:W-:Y:S05]  /*47f0*/  BSYNC B1 ;  /* 0x0000000000017941 */ /* 0x000fea0003800000 */
.L_x_152:
[----:B0-----:R-:W-:Y:S01]  /*4800*/  @!P4 IMAD R7, R50, R89, R88 ;  /* 0x000000593207c224 */ /* 0x001fe200078e0258 */
[----:B------:R-:W-:Y:S04]  /*4810*/  BSSY B1, `(.L_x_154) ;  /* 0x0000006000017945 */ /* 0x000fe80003800000 */
[----:B------:R0:W-:Y:S01]  /*4820*/  @!P4 STG.E.U8 desc[UR36][R10.64+0x30], R7 ;  /* 0x000030070a00c986 */ /* 0x0001e2000c101124 */
[----:B------:R-:W-:Y:S05]  /*4830*/  @P3 BRA `(.L_x_155) ;  /* 0x00000000000c3947 */ /* 0x000fea0003800000 */
[----:B--2---:R-:W0:Y:S02]  /*4840*/  LDG.E.U8 R91, desc[UR36][R12.64+0x31] ;  /* 0x000031240c5b7981 */ /* 0x004e24000c1e1100 */
[----:B0-----:R-:W-:-:S05]  /*4850*/  PRMT R7, R91, 0x8880, RZ ;  /* 0x000088805b077816 */ /* 0x001fca00000000ff */
[----:B------:R-:W-:-:S07]  /*4860*/  IMAD R88, R7, R90, RZ ;  /* 0x0000005a07587224 */ /* 0x000fce00078e02ff */
.L_x_155:
[----:B------:R-:W-:Y:S05]  /*4870*/  BSYNC B1 ;  /* 0x0000000000017941 */ /* 0x000fea0003800000 */
.L_x_154:
[----:B------:R-:W-:Y:S01]  /*4880*/  @!P3 IMAD R51, R51, R89, R88 ;  /* 0x000000593333b224 */ /* 0x000fe200078e0258 */
[----:B------:R-:W-:Y:S04]  /*4890*/  BSSY B1, `(.L_x_156) ;  /* 0x0000006000017945 */ /* 0x000fe80003800000 */
[----:B------:R0:W-:Y:S01]  /*48a0*/  @!P3 STG.E.U8 desc[UR36][R10.64+0x31], R51 ;  /* 0x000031330a00b986 */ /* 0x0001e2000c101124 */
[----:B------:R-:W-:Y:S05]  /*48b0*/  @P1 BRA `(.L_x_157) ;  /* 0x00000000000c1947 */ /* 0x000fea0003800000 */
[----:B--2---:R-:W0:Y:S02]  /*48c0*/  LDG.E.U8 R91, desc[UR36][R4.64+0x38] ;  /* 0x00003824045b7981 */ /* 0x004e24000c1e1100 */
[----:B0-----:R-:W-:-:S05]  /*48d0*/  PRMT R7, R91, 0x8880, RZ ;  /* 0x000088805b077816 */ /* 0x001fca00000000ff */
[----:B------:R-:W-:-:S07]  /*48e0*/  IMAD R88, R7, R90, RZ ;  /* 0x0000005a07587224 */ /* 0x000fce00078e02ff */
.L_x_157:
[----:B------:R-:W-:Y:S05]  /*48f0*/  BSYNC B1 ;  /* 0x0000000000017941 */ /* 0x000fea0003800000 */
.L_x_156:
[----:B0-----:R-:W-:Y:S01]  /*4900*/  @!P1 IMAD R7, R52, R89, R88 ;  /* 0x0000005934079224 */ /* 0x001fe200078e0258 */
[----:B------:R-:W-:Y:S04]  /*4910*/  BSSY B1, `(.L_x_158) ;  /* 0x0000006000017945 */ /* 0x000fe80003800000 */
[----:B------:R0:W-:Y:S01]  /*4920*/  @!P1 STG.E.U8 desc[UR36][R8.64+0x38], R7 ;  /* 0x0000380708009986 */ /* 0x0001e2000c101124 */
[----:B------:R-:W-:Y:S05]  /*4930*/  @P2 BRA `(.L_x_159) ;  /* 0x00000000000c2947 */ /* 0x000fea0003800000 */
[----:B--2---:R-:W0:Y:S02]  /*4940*/  LDG.E.U8 R91, desc[UR36][R4.64+0x39] ;  /* 0x00003924045b7981 */ /* 0x004e24000c1e1100 */
[----:B0-----:R-:W-:-:S05]  /*4950*/  PRMT R7, R91, 0x8880, RZ ;  /* 0x000088805b077816 */ /* 0x001fca00000000ff */
[----:B------:R-:W-:-:S07]  /*4960*/  IMAD R88, R7, R90, RZ ;  /* 0x0000005a07587224 */ /* 0x000fce00078e02ff */
.L_x_159:
[----:B------:R-:W-:Y:S05]  /*4970*/  BSYNC B1 ;  /* 0x0000000000017941 */ /* 0x000fea0003800000 */
.L_x_158:
[----:B------:R-:W-:Y:S01]  /*4980*/  @!P2 IMAD R53, R53, R89, R88 ;  /* 0x000000593535a224 */ /* 0x000fe200078e0258 */
[----:B------:R-:W-:Y:S04]  /*4990*/  BSSY B1, `(.L_x_160) ;  /* 0x0000006000017945 */ /* 0x000fe80003800000 */
[----:B------:R0:W-:Y:S01]  /*49a0*/  @!P2 STG.E.U8 desc[UR36][R8.64+0x39], R53 ;  /* 0x000039350800a986 */ /* 0x0001e2000c101124 */
[----:B------:R-:W-:Y:S05]  /*49b0*/  @P5 BRA `(.L_x_161) ;  /* 0x00000000000c5947 */ /* 0x000fea0003800000 */
[----:B--2---:R-:W2:Y:S02]  /*49c0*/  LDG.E.U8 R91, desc[UR36][R12.64+0x38] ;  /* 0x000038240c5b7981 */ /* 0x004ea4000c1e1100 */
[----:B--2---:R-:W-:-:S05]  /*49d0*/  PRMT R5, R91, 0x8880, RZ ;  /* 0x000088805b057816 */ /* 0x004fca00000000ff */
[----:B------:R-:W-:-:S07]  /*49e0*/  IMAD R88, R5, R90, RZ ;  /* 0x0000005a05587224 */ /* 0x000fce00078e02ff */
.L_x_161:
[----:B------:R-:W-:Y:S05]  /*49f0*/  BSYNC B1 ;  /* 0x0000000000017941 */ /* 0x000fea0003800000 */
.L_x_160:
[----:B------:R-:W-:Y:S01]  /*4a00*/  @!P5 IMAD R5, R54, R89, R88 ;  /* 0x000000593605d224 */ /* 0x000fe200078e0258 */
[----:B------:R-:W-:Y:S01]  /*4a10*/  ISETP.LT.OR P0, PT, R3, 0x3a, !P0 ;  /* 0x0000003a0300780c */ /* 0x000fe20004701670 */
[----:B------:R-:W-:Y:S03]  /*4a20*/  BSSY B1, `(.L_x_162) ;  /* 0x0000006000017945 */ /* 0x000fe60003800000 */
[----:B------:R0:W-:Y:S09]  /*4a30*/  @!P5 STG.E.U8 desc[UR36][R10.64+0x38], R5 ;  /* 0x000038050a00d986 */ /* 0x0001f2000c101124 */
[----:B------:R-:W-:Y:S05]  /*4a40*/  @P0 BRA `(.L_x_163) ;  /* 0x00000000000c0947 */ /* 0x000fea0003800000 */
[----:B--2---:R-:W2:Y:S02]  /*4a50*/  LDG.E.U8 R91, desc[UR36][R12.64+0x39] ;  /* 0x000039240c5b7981 */ /* 0x004ea4000c1e1100 */
[----:B--2---:R-:W-:-:S05]  /*4a60*/  PRMT R3, R91, 0x8880, RZ ;  /* 0x000088805b037816 */ /* 0x004fca00000000ff */
[----:B------:R-:W-:-:S07]  /*4a70*/  IMAD R88, R3, R90, RZ ;  /* 0x0000005a03587224 */ /* 0x000fce00078e02ff */
.L_x_163:
[----:B------:R-:W-:Y:S05]  /*4a80*/  BSYNC B1 ;  /* 0x0000000000017941 */ /* 0x000fea0003800000 */
.L_x_162:
[----:B------:R-:W-:Y:S01]  /*4a90*/  IMAD R55, R55, R89, R88 ;  /* 0x0000005937377224 */ /* 0x000fe200078e0258 */
[----:B------:R-:W-:Y:S06]  /*4aa0*/  @P0 BRA `(.L_x_164) ;  /* 0x0000000c00180947 */ /* 0x000fec0003800000 */
[----:B------:R0:W-:Y:S01]  /*4ab0*/  STG.E.U8 desc[UR36][R10.64+0x39], R55 ;  /* 0x000039370a007986 */ /* 0x0001e2000c101124 */
[----:B------:R-:W-:Y:S05]  /*4ac0*/  BRA `(.L_x_164) ;  /* 0x0000000c00107947 */ /* 0x000fea0003800000 */
.L_x_35:
[C---:B------:R-:W-:Y:S02]  /*4ad0*/  ISETP.GE.AND P2, PT, R102.reuse, 0x1, PT ;  /* 0x000000016600780c */ /* 0x040fe40003f46270 */
[----:B------:R-:W-:Y:S02]  /*4ae0*/  ISETP.GE.AND P1, PT, R102, 0x9, PT ;  /* 0x000000096600780c */ /* 0x000fe40003f26270 */
[C---:B------:R-:W-:Y:S02]  /*4af0*/  ISETP.LT.OR P4, PT, R3.reuse, 0x1, !P2 ;  /* 0x000000010300780c */ /* 0x040fe40005781670 */
[C---:B------:R-:W-:Y:S02]  /*4b00*/  ISETP.LT.OR P5, PT, R3.reuse, 0x2, !P2 ;  /* 0x000000020300780c */ /* 0x040fe400057a1670 */
[C---:B------:R-:W-:Y:S02]  /*4b10*/  ISETP.LT.OR P0, PT, R3.reuse, 0x1, !P1 ;  /* 0x000000010300780c */ /* 0x040fe40004f01670 */
[----:B------:R-:W-:-:S07]  /*4b20*/  ISETP.LT.OR P3, PT, R3, 0x2, !P1 ;  /* 0x000000020300780c */ /* 0x000fce0004f61670 */
[-C--:B------:R-:W-:Y:S02]  /*4b30*/  @!P4 IMAD R5, R56, R89.reuse, RZ ;  /* 0x000000593805c224 */ /* 0x080fe400078e02ff */
[-C--:B------:R-:W-:Y:S02]  /*4b40*/  @!P5 IMAD R57, R57, R89.reuse, RZ ;  /* 0x000000593939d224 */ /* 0x080fe400078e02ff */
[-C--:B------:R-:W-:Y:S01]  /*4b50*/  @!P0 IMAD R13, R58, R89.reuse, RZ ;  /* 0x000000593a0d8224 */ /* 0x080fe200078e02ff */
[----:B------:R0:W-:Y:S01]  /*4b60*/  @!P4 STG.E.U8 desc[UR36][R94.64], R5 ;  /* 0x000000055e00c986 */ /* 0x0001e2000c101124 */
[----:B------:R-:W-:Y:S01]  /*4b70*/  ISETP.LT.OR P4, PT, R3, 0x9, !P2 ;  /* 0x000000090300780c */ /* 0x000fe20005781670 */
[----:B------:R-:W-:Y:S02]  /*4b80*/  @!P3 IMAD R59, R59, R89, RZ ;  /* 0x000000593b3bb224 */ /* 0x000fe400078e02ff */
[----:B------:R-:W-:Y:S01]  /*4b90*/  @!P5 STG.E.U8 desc[UR36][R94.64+0x1], R57 ;  /* 0x000001395e00d986 */ /* 0x000fe2000c101124 */
[----:B------:R-:W-:-:S03]  /*4ba0*/  ISETP.LT.OR P5, PT, R3, 0xa, !P2 ;  /* 0x0000000a0300780c */ /* 0x000fc600057a1670 */
[----:B------:R1:W-:Y:S01]  /*4bb0*/  @!P0 STG.E.U8 desc[UR36][R6.64], R13 ;  /* 0x0000000d06008986 */ /* 0x0003e2000c101124 */
[----:B------:R-:W-:-:S03]  /*4bc0*/  ISETP.LT.OR P0, PT, R3, 0x9, !P1 ;  /* 0x000000090300780c */ /* 0x000fc60004f01670 */
[----:B------:R-:W-:Y:S01]  /*4bd0*/  @!P3 STG.E.U8 desc[UR36][R6.64+0x1], R59 ;  /* 0x0000013b0600b986 */ /* 0x000fe2000c101124 */
[----:B------:R-:W-:Y:S01]  /*4be0*/  ISETP.LT.OR P3, PT, R3, 0xa, !P1 ;  /* 0x0000000a0300780c */ /* 0x000fe20004f61670 */
[----:B------:R-:W-:-:S04]  /*4bf0*/  @!P4 IMAD R15, R60, R89, RZ ;  /* 0x000000593c0fc224 */ /* 0x000fc800078e02ff */
[-C--:B------:R-:W-:Y:S01]  /*4c00*/  @!P5 IMAD R61, R61, R89.reuse, RZ ;  /* 0x000000593d3dd224 */ /* 0x080fe200078e02ff */
[----:B------:R3:W-:Y:S01]  /*4c10*/  @!P4 STG.E.U8 desc[UR36][R94.64+0x8], R15 ;  /* 0x0000080f5e00c986 */ /* 0x0007e2000c101124 */
[C---:B------:R-:W-:Y:S02]  /*4c20*/  ISETP.LT.OR P4, PT, R3.reuse, 0x11, !P2 ;  /* 0x000000110300780c */ /* 0x040fe40005781670 */
[-C--:B0-----:R-:W-:Y:S01]  /*4c30*/  @!P0 IMAD R5, R62, R89.reuse, RZ ;  /* 0x000000593e058224 */ /* 0x081fe200078e02ff */
[----:B------:R-:W-:Y:S01]  /*4c40*/  @!P5 STG.E.U8 desc[UR36][R94.64+0x9], R61 ;  /* 0x0000093d5e00d986 */ /* 0x000fe2000c101124 */
[----:B------:R-:W-:Y:S02]  /*4c50*/  ISETP.LT.OR P5, PT, R3, 0x12, !P2 ;  /* 0x000000120300780c */ /* 0x000fe400057a1670 */
[----:B------:R-:W-:Y:S01]  /*4c60*/  @!P3 IMAD R63, R63, R89, RZ ;  /* 0x000000593f3fb224 */ /* 0x000fe200078e02ff */
[----:B------:R0:W-:Y:S01]  /*4c70*/  @!P0 STG.E.U8 desc[UR36][R6.64+0x8], R5 ;  /* 0x0000080506008986 */ /* 0x0001e2000c101124 */
[----:B------:R-:W-:-:S03]  /*4c80*/  ISETP.LT.OR P0, PT, R3, 0x11, !P1 ;  /* 0x000000110300780c */ /* 0x000fc60004f01670 */
[----:B------:R-:W-:Y:S01]  /*4c90*/  @!P3 STG.E.U8 desc[UR36][R6.64+0x9], R63 ;  /* 0x0000093f0600b986 */ /* 0x000fe2000c101124 */
[----:B------:R-:W-:Y:S01]  /*4ca0*/  ISETP.LT.OR P3, PT, R3, 0x12, !P1 ;  /* 0x000000120300780c */ /* 0x000fe20004f61670 */
[----:B-1----:R-:W-:-:S04]  /*4cb0*/  @!P4 IMAD R13, R64, R89, RZ ;  /* 0x00000059400dc224 */ /* 0x002fc800078e02ff */
[-C--:B------:R-:W-:Y:S01]  /*4cc0*/  @!P5 IMAD R65, R65, R89.reuse, RZ ;  /* 0x000000594141d224 */ /* 0x080fe200078e02ff */
[----:B------:R1:W-:Y:S01]  /*4cd0*/  @!P4 STG.E.U8 desc[UR36][R94.64+0x10], R13 ;  /* 0x0000100d5e00c986 */ /* 0x0003e2000c101124 */
[C---:B------:R-:W-:Y:S02]  /*4ce0*/  ISETP.LT.OR P4, PT, R3.reuse, 0x19, !P2 ;  /* 0x000000190300780c */ /* 0x040fe40005781670 */
[-C--:B---3--:R-:W-:Y:S01]  /*4cf0*/  @!P0 IMAD R15, R66, R89.reuse, RZ ;  /* 0x00000059420f8224 */ /* 0x088fe200078e02ff */
[----:B------:R-:W-:Y:S01]  /*4d00*/  @!P5 STG.E.U8 desc[UR36][R94.64+0x11], R65 ;  /* 0x000011415e00d986 */ /* 0x000fe2000c101124 */
[----:B------:R-:W-:Y:S02]  /*4d10*/  ISETP.LT.OR P5, PT, R3, 0x1a, !P2 ;  /* 0x0000001a0300780c */ /* 0x000fe400057a1670 */
[----:B------:R-:W-:Y:S01]  /*4d20*/  @!P3 IMAD R67, R67, R89, RZ ;  /* 0x000000594343b224 */ /* 0x000fe200078e02ff */
[----:B------:R3:W-:Y:S01]  /*4d30*/  @!P0 STG.E.U8 desc[UR36][R6.64+0x10], R15 ;  /* 0x0000100f06008986 */ /* 0x0007e2000c101124 */
[----:B------:R-:W-:-:S03]  /*4d40*/  ISETP.LT.OR P0, PT, R3, 0x19, !P1 ;  /* 0x000000190300780c */ /* 0x000fc60004f01670 */
[----:B------:R-:W-:Y:S01]  /*4d50*/  @!P3 STG.E.U8 desc[UR36][R6.64+0x11], R67 ;  /* 0x000011430600b986 */ /* 0x000fe2000c101124 */
[----:B------:R-:W-:Y:S01]  /*4d60*/  ISETP.LT.OR P3, PT, R3, 0x1a, !P1 ;  /* 0x0000001a0300780c */ /* 0x000fe20004f61670 */
[----:B0-----:R-:W-:-:S04]  /*4d70*/  @!P4 IMAD R5, R68, R89, RZ ;  /* 0x000000594405c224 */ /* 0x001fc800078e02ff */
[-C--:B------:R-:W-:Y:S01]  /*4d80*/  @!P5 IMAD R69, R69, R89.reuse, RZ ;  /* 0x000000594545d224 */ /* 0x080fe200078e02ff */
[----:B------:R0:W-:Y:S01]  /*4d90*/  @!P4 STG.E.U8 desc[UR36][R94.64+0x18], R5 ;  /* 0x000018055e00c986 */ /* 0x0001e2000c101124 */
[C---:B------:R-:W-:Y:S02]  /*4da0*/  ISETP.LT.OR P4, PT, R3.reuse, 0x21, !P2 ;  /* 0x000000210300780c */ /* 0x040fe40005781670 */
[-C--:B-1----:R-:W-:Y:S01]  /*4db0*/  @!P0 IMAD R13, R70, R89.reuse, RZ ;  /* 0x00000059460d8224 */ /* 0x082fe200078e02ff */
[----:B------:R-:W-:Y:S01]  /*4dc0*/  @!P5 STG.E.U8 desc[UR36][R94.64+0x19], R69 ;  /* 0x000019455e00d986 */ /* 0x000fe2000c101124 */
[----:B------:R-:W-:Y:S02]  /*4dd0*/  ISETP.LT.OR P5, PT, R3, 0x22, !P2 ;  /* 0x000000220300780c */ /* 0x000fe400057a1670 */
[----:B------:R-:W-:Y:S01]  /*4de0*/  @!P3 IMAD R71, R71, R89, RZ ;  /* 0x000000594747b224 */ /* 0x000fe200078e02ff */
[----:B------:R1:W-:Y:S01]  /*4df0*/  @!P0 STG.E.U8 desc[UR36][R6.64+0x18], R13 ;  /* 0x0000180d06008986 */ /* 0x0003e2000c101124 */
[----:B------:R-:W-:-:S03]  /*4e00*/  ISETP.LT.OR P0, PT, R3, 0x21, !P1 ;  /* 0x000000210300780c */ /* 0x000fc60004f01670 */
[----:B------:R-:W-:Y:S01]  /*4e10*/  @!P3 STG.E.U8 desc[UR36][R6.64+0x19], R71 ;  /* 0x000019470600b986 */ /* 0x000fe2000c101124 */
[----:B------:R-:W-:Y:S01]  /*4e20*/  ISETP.LT.OR P3, PT, R3, 0x22, !P1 ;  /* 0x000000220300780c */ /* 0x000fe20004f61670 */
[----:B---3--:R-:W-:-:S04]  /*4e30*/  @!P4 IMAD R15, R72, R89, RZ ;  /* 0x00000059480fc224 */ /* 0x008fc800078e02ff */
        /* <DEDUP_REMOVED lines=32> */
[----:B------:R-:W-:-:S02]  /*5040*/  ISETP.GE.AND P0, PT, R102, 0x81, PT ;  /* 0x000000816600780c */ /* 0x000fc40003f06270 */
[C---:B------:R-:W-:Y:S01]  /*5050*/  ISETP.LT.OR P5, PT, R3.reuse, 0x39, !P1 ;  /* 0x000000390300780c */ /* 0x040fe20004fa1670 */
[----:B------:R-:W-:Y:S01]  /*5060*/  @!P3 STG.E.U8 desc[UR36][R6.64+0x31], R83 ;  /* 0x000031530600b986 */ /* 0x000fe2000c101124 */
[C---:B------:R-:W-:Y:S01]  /*5070*/  ISETP.LT.OR P1, PT, R3.reuse, 0x3a, !P1 ;  /* 0x0000003a0300780c */ /* 0x040fe20004f21670 */
[----:B---3--:R-:W-:Y:S01]  /*5080*/  @!P4 IMAD R15, R84, R89, RZ ;  /* 0x00000059540fc224 */ /* 0x008fe200078e02ff */
[----:B------:R-:W-:-:S03]  /*5090*/  ISETP.LT.OR P3, PT, R3, 0x1, !P0 ;  /* 0x000000010300780c */ /* 0x000fc60004761670 */
[----:B------:R-:W-:Y:S01]  /*50a0*/  @!P2 IMAD R85, R85, R89, RZ ;  /* 0x000000595555a224 */ /* 0x000fe200078e02ff */
[----:B------:R-:W-:Y:S01]  /*50b0*/  @!P4 STG.E.U8 desc[UR36][R94.64+0x38], R15 ;  /* 0x0000380f5e00c986 */ /* 0x000fe2000c101124 */
[----:B------:R-:W-:-:S03]  /*50c0*/  ISETP.LT.OR P4, PT, R3, 0x2, !P0 ;  /* 0x000000020300780c */ /* 0x000fc60004781670 */
[----:B------:R-:W-:Y:S01]  /*50d0*/  @!P2 STG.E.U8 desc[UR36][R94.64+0x39], R85 ;  /* 0x000039555e00a986 */ /* 0x000fe2000c101124 */
[-C--:B0-----:R-:W-:Y:S01]  /*50e0*/  @!P5 IMAD R5, R86, R89.reuse, RZ ;  /* 0x000000595605d224 */ /* 0x081fe200078e02ff */
[----:B------:R-:W-:Y:S01]  /*50f0*/  ISETP.GE.AND P2, PT, R102, 0x89, PT ;  /* 0x000000896600780c */ /* 0x000fe20003f46270 */
[-C--:B------:R-:W-:Y:S02]  /*5100*/  @!P1 IMAD R87, R87, R89.reuse, RZ ;  /* 0x0000005957579224 */ /* 0x080fe400078e02ff */
[----:B-1----:R-:W-:Y:S01]  /*5110*/  @!P3 IMAD R13, R24, R89, RZ ;  /* 0x00000059180db224 */ /* 0x002fe200078e02ff */
[----:B------:R0:W-:Y:S01]  /*5120*/  @!P5 STG.E.U8 desc[UR36][R6.64+0x38], R5 ;  /* 0x000038050600d986 */ /* 0x0001e2000c101124 */
[----:B------:R-:W-:-:S03]  /*5130*/  ISETP.LT.OR P5, PT, R3, 0x1, !P2 ;  /* 0x000000010300780c */ /* 0x000fc600057a1670 */
[----:B------:R-:W-:Y:S01]  /*5140*/  @!P4 IMAD R25, R25, R89, RZ ;  /* 0x000000591919c224 */ /* 0x000fe200078e02ff */
[----:B------:R-:W-:Y:S01]  /*5150*/  @!P1 STG.E.U8 desc[UR36][R6.64+0x39], R87 ;  /* 0x0000395706009986 */ /* 0x000fe2000c101124 */
[----:B------:R-:W-:-:S03]  /*5160*/  ISETP.LT.OR P1, PT, R3, 0x2, !P2 ;  /* 0x000000020300780c */ /* 0x000fc60005721670 */
[----:B------:R-:W-:Y:S01]  /*5170*/  @!P3 STG.E.U8 desc[UR36][R8.64], R13 ;  /* 0x0000000d0800b986 */ /* 0x000fe2000c101124 */
[----:B------:R-:W-:-:S03]  /*5180*/  ISETP.LT.OR P3, PT, R3, 0x9, !P0 ;  /* 0x000000090300780c */ /* 0x000fc60004761670 */
[----:B------:R-:W-:Y:S01]  /*5190*/  @!P4 STG.E.U8 desc[UR36][R8.64+0x1], R25 ;  /* 0x000001190800c986 */ /* 0x000fe2000c101124 */
[----:B------:R-:W-:Y:S01]  /*51a0*/  ISETP.LT.OR P4, PT, R3, 0xa, !P0 ;  /* 0x0000000a0300780c */ /* 0x000fe20004781670 */
[----:B0-----:R-:W-:-:S04]  /*51b0*/  @!P5 IMAD R5, R26, R89, RZ ;  /* 0x000000591a05d224 */ /* 0x001fc800078e02ff */
[-C--:B------:R-:W-:Y:S01]  /*51c0*/  @!P1 IMAD R27, R27, R89.reuse, RZ ;  /* 0x000000591b1b9224 */ /* 0x080fe200078e02ff */
[----:B------:R0:W-:Y:S01]  /*51d0*/  @!P5 STG.E.U8 desc[UR36][R10.64], R5 ;  /* 0x000000050a00d986 */ /* 0x0001e2000c101124 */
[C---:B------:R-:W-:Y:S02]  /*51e0*/  ISETP.LT.OR P5, PT, R3.reuse, 0x9, !P2 ;  /* 0x000000090300780c */ /* 0x040fe400057a1670 */
[-C--:B------:R-:W-:Y:S01]  /*51f0*/  @!P3 IMAD R15, R28, R89.reuse, RZ ;  /* 0x000000591c0fb224 */ /* 0x080fe200078e02ff */
[----:B------:R-:W-:Y:S01]  /*5200*/  @!P1 STG.E.U8 desc[UR36][R10.64+0x1], R27 ;  /* 0x0000011b0a009986 */ /* 0x000fe2000c101124 */
[----:B------:R-:W-:Y:S02]  /*5210*/  ISETP.LT.OR P1, PT, R3, 0xa, !P2 ;  /* 0x0000000a0300780c */ /* 0x000fe40005721670 */
[----:B------:R-:W-:Y:S01]  /*5220*/  @!P4 IMAD R29, R29, R89, RZ ;  /* 0x000000591d1dc224 */ /* 0x000fe200078e02ff */
        /* <DEDUP_REMOVED lines=40> */
[----:B-1----:R-:W-:-:S04]  /*54b0*/  @!P5 IMAD R13, R42, R89, RZ ;  /* 0x000000592a0dd224 */ /* 0x002fc800078e02ff */
        /* <DEDUP_REMOVED lines=12> */
[----:B------:R-:W-:-:S04]  /*5580*/  @!P1 IMAD R7, R46, R89, RZ ;  /* 0x000000592e079224 */ /* 0x000fc800078e02ff */
[-C--:B------:R-:W-:Y:S01]  /*5590*/  @!P3 IMAD R47, R47, R89.reuse, RZ ;  /* 0x000000592f2fb224 */ /* 0x080fe200078e02ff */
[----:B------:R1:W-:Y:S01]  /*55a0*/  @!P1 STG.E.U8 desc[UR36][R10.64+0x28], R7 ;  /* 0x000028070a009986 */ /* 0x0003e2000c101124 */
[----:B------:R-:W-:Y:S02]  /*55b0*/  ISETP.LT.OR P1, PT, R3, 0x31, !P2 ;  /* 0x000000310300780c */ /* 0x000fe40005721670 */
[----:B------:R-:W-:Y:S01]  /*55c0*/  @!P4 IMAD R49, R49, R89, RZ ;  /* 0x000000593131c224 */ /* 0x000fe200078e02ff */
[----:B------:R3:W-:Y:S01]  /*55d0*/  @!P3 STG.E.U8 desc[UR36][R10.64+0x29], R47 ;  /* 0x0000292f0a00b986 */ /* 0x0007e2000c101124 */
[C---:B------:R-:W-:Y:S02]  /*55e0*/  ISETP.LT.OR P3, PT, R3.reuse, 0x39, !P0 ;  /* 0x000000390300780c */ /* 0x040fe40004761670 */
[C---:B------:R-:W-:Y:S01]  /*55f0*/  ISETP.LT.OR P0, PT, R3.reuse, 0x3a, !P0 ;  /* 0x0000003a0300780c */ /* 0x040fe20004701670 */
[----:B------:R3:W-:Y:S01]  /*5600*/  @!P4 STG.E.U8 desc[UR36][R8.64+0x31], R49 ;  /* 0x000031310800c986 */ /* 0x0007e2000c101124 */
[----:B------:R-:W-:-:S03]  /*5610*/  ISETP.LT.OR P4, PT, R3, 0x32, !P2 ;  /* 0x000000320300780c */ /* 0x000fc60005781670 */
[----:B------:R3:W-:Y:S01]  /*5620*/  @!P5 STG.E.U8 desc[UR36][R8.64+0x30], R13 ;  /* 0x0000300d0800d986 */ /* 0x0007e2000c101124 */
[C---:B------:R-:W-:Y:S02]  /*5630*/  ISETP.LT.OR P5, PT, R3.reuse, 0x39, !P2 ;  /* 0x000000390300780c */ /* 0x040fe400057a1670 */
[----:B------:R-:W-:Y:S01]  /*5640*/  ISETP.LT.OR P2, PT, R3, 0x3a, !P2 ;  /* 0x0000003a0300780c */ /* 0x000fe20005741670 */
[-C--:B------:R-:W-:Y:S02]  /*5650*/  @!P1 IMAD R3, R50, R89.reuse, RZ ;  /* 0x0000005932039224 */ /* 0x080fe400078e02ff */
[-C--:B0-----:R-:W-:Y:S02]  /*5660*/  @!P3 IMAD R5, R52, R89.reuse, RZ ;  /* 0x000000593405b224 */ /* 0x081fe400078e02ff */
[-C--:B------:R-:W-:Y:S01]  /*5670*/  @!P0 IMAD R53, R53, R89.reuse, RZ ;  /* 0x0000005935358224 */ /* 0x080fe200078e02ff */
[----:B------:R3:W-:Y:S01]  /*5680*/  @!P1 STG.E.U8 desc[UR36][R10.64+0x30], R3 ;  /* 0x000030030a009986 */ /* 0x0007e2000c101124 */
[----:B------:R-:W-:-:S04]  /*5690*/  @!P4 IMAD R51, R51, R89, RZ ;  /* 0x000000593333c224 */ /* 0x000fc800078e02ff */
[-C--:B-1----:R-:W-:Y:S01]  /*56a0*/  @!P5 IMAD R7, R54, R89.reuse, RZ ;  /* 0x000000593607d224 */ /* 0x082fe200078e02ff */
[----:B------:R3:W-:Y:S01]  /*56b0*/  @!P4 STG.E.U8 desc[UR36][R10.64+0x31], R51 ;  /* 0x000031330a00c986 */ /* 0x0007e2000c101124 */
[----:B------:R-:W-:-:S03]  /*56c0*/  @!P2 IMAD R55, R55, R89, RZ ;  /* 0x000000593737a224 */ /* 0x000fc600078e02ff */
[----:B------:R3:W-:Y:S04]  /*56d0*/  @!P3 STG.E.U8 desc[UR36][R8.64+0x38], R5 ;  /* 0x000038050800b986 */ /* 0x0007e8000c101124 */
[----:B------:R3:W-:Y:S04]  /*56e0*/  @!P0 STG.E.U8 desc[UR36][R8.64+0x39], R53 ;  /* 0x0000393508008986 */ /* 0x0007e8000c101124 */
[----:B------:R3:W-:Y:S04]  /*56f0*/  @!P5 STG.E.U8 desc[UR36][R10.64+0x38], R7 ;  /* 0x000038070a00d986 */ /* 0x0007e8000c101124 */
[----:B------:R3:W-:Y:S02]  /*5700*/  @!P2 STG.E.U8 desc[UR36][R10.64+0x39], R55 ;  /* 0x000039370a00a986 */ /* 0x0007e4000c101124 */
.L_x_164:
[----:B------:R-:W-:Y:S05]  /*5710*/  BSYNC B0 ;  /* 0x0000000000007941 */ /* 0x000fea0003800000 */
.L_x_34:
[----:B------:R-:W-:Y:S01]  /*5720*/  ULDC UR4, c[0x0][0xc] ;  /* 0x0000030000047ab9 */ /* 0x000fe20000000800 */
[----:B------:R-:W-:Y:S01]  /*5730*/  ULDC UR5, c[0x0][0x10] ;  /* 0x0000040000057ab9 */ /* 0x000fe20000000800 */
[----:B---3--:R-:W3:Y:S01]  /*5740*/  LDC R3, c[0x0][0x14] ;  /* 0x00000500ff037b82 */ /* 0x008ee20000000800 */
[----:B------:R-:W-:Y:S01]  /*5750*/  UIMAD.WIDE.U32 UR4, UR4, UR5, URZ ;  /* 0x00000005040472a5 */ /* 0x000fe2000f8e003f */
[----:B------:R-:W-:Y:S02]  /*5760*/  IMAD.MOV.U32 R93, RZ, RZ, -0x1 ;  /* 0xffffffffff5d7424 */ /* 0x000fe400078e00ff */
[----:B------:R-:W-:-:S03]  /*5770*/  IMAD.MOV.U32 R88, RZ, RZ, -0x1 ;  /* 0xffffffffff587424 */ /* 0x000fc600078e00ff */
[----:B---3--:R-:W-:-:S04]  /*5780*/  IMAD.WIDE.U32 R16, R3, UR4, R16 ;  /* 0x0000000403107c25 */ /* 0x008fc8000f8e0010 */
[----:B------:R-:W-:Y:S01]  /*5790*/  IMAD R3, R3, UR5, RZ ;  /* 0x0000000503037c24 */ /* 0x000fe2000f8e02ff */
[----:B------:R-:W-:Y:S02]  /*57a0*/  ULDC.64 UR4, c[0x0][0x650] ;  /* 0x0001940000047ab9 */ /* 0x000fe40000000a00 */
[----:B------:R-:W-:Y:S01]  /*57b0*/  ISETP.GE.U32.AND P0, PT, R16, UR4, PT ;  /* 0x0000000410007c0c */ /* 0x000fe2000bf06070 */
[--C-:B------:R-:W-:Y:S01]  /*57c0*/  IMAD.IADD R17, R17, 0x1, R3.reuse ;  /* 0x0000000111117824 */ /* 0x100fe200078e0203 */
[----:B------:R-:W-:-:S04]  /*57d0*/  PRMT R3, RZ, 0x7610, R3 ;  /* 0x00007610ff037816 */ /* 0x000fc80000000003 */
[----:B------:R-:W-:-:S13]  /*57e0*/  ISETP.GE.U32.AND.EX P0, PT, R17, UR5, PT, P0 ;  /* 0x0000000511007c0c */ /* 0x000fda000bf06100 */
[----:B------:R-:W-:Y:S05]  /*57f0*/  @P0 BRA `(.L_x_165) ;  /* 0x0000000400640947 */ /* 0x000fea0003800000 */
[----:B------:R-:W3:Y:S01]  /*5800*/  S2R R12, SR_CTAID.X ;  /* 0x00000000000c7919 */ /* 0x000ee20000002500 */
[----:B0-----:R-:W0:Y:S01]  /*5810*/  LDC.64 R10, c[0x0][0x628] ;  /* 0x00018a00ff0a7b82 */ /* 0x001e220000000a00 */
[----:B------:R-:W-:Y:S01]  /*5820*/  ULDC UR4, c[0x0][0x150] ;  /* 0x0000540000047ab9 */ /* 0x000fe20000000800 */
[----:B------:R-:W-:Y:S01]  /*5830*/  IMAD.MOV.U32 R8, RZ, RZ, R16 ;  /* 0x000000ffff087224 */ /* 0x000fe200078e0010 */
[----:B------:R-:W0:Y:S01]  /*5840*/  S2R R24, SR_CTAID.Y ;  /* 0x0000000000187919 */ /* 0x000e220000002600 */
[----:B------:R-:W-:-:S04]  /*5850*/  IMAD.MOV.U32 R9, RZ, RZ, R17 ;  /* 0x000000ffff097224 */ /* 0x000fc800078e0011 */
[----:B------:R-:W1:Y:S08]  /*5860*/  LDC R21, c[0x0][0x144] ;  /* 0x00005100ff157b82 */ /* 0x000e700000000800 */
[----:B------:R-:W1:Y:S08]  /*5870*/  LDC R0, c[0x0][0x630] ;  /* 0x00018c00ff007b82 */ /* 0x000e700000000800 */
[----:B------:R-:W1:Y:S01]  /*5880*/  LDC.64 R14, c[0x0][0x620] ;  /* 0x00018800ff0e7b82 */ /* 0x000e620000000a00 */
[----:B0-----:R-:W-:-:S04]  /*5890*/  ISETP.NE.U32.AND P0, PT, R10, RZ, PT ;  /* 0x000000ff0a00720c */ /* 0x001fc80003f05070 */
[----:B------:R-:W-:Y:S02]  /*58a0*/  ISETP.NE.AND.EX P0, PT, R11, RZ, PT, P0 ;  /* 0x000000ff0b00720c */ /* 0x000fe40003f05300 */
[----:B---3--:R-:W-:-:S05]  /*58b0*/  I2FP.F32.U32 R3, R12 ;  /* 0x0000000c00037245 */ /* 0x008fca0000201000 */
[----:B------:R-:W-:-:S04]  /*58c0*/  FMUL R3, R3, UR4 ;  /* 0x0000000403037c20 */ /* 0x000fc80008400000 */
[----:B------:R0:W3:Y:S02]  /*58d0*/  F2I.U32.TRUNC.NTZ R20, R3 ;  /* 0x0000000300147305 */ /* 0x0000e4000020f000 */
[----:B------:R-:W-:Y:S05]  /*58e0*/  @!P0 BRA `(.L_x_166) ;  /* 0x0000000000288947 */ /* 0x000fea0003800000 */
[----:B0-----:R-:W0:Y:S02]  /*58f0*/  LDC R3, c[0x0][0x634] ;  /* 0x00018d00ff037b82 */ /* 0x001e240000000800 */
        /* <DEDUP_REMOVED lines=9> */
.L_x_166:
[----:B------:R-:W2:Y:S01]  /*5990*/  LDC.64 R28, c[0x0][0x640] ;  /* 0x00019000ff1c7b82 */ /* 0x000ea20000000a00 */
[-CC-:B-1----:R-:W-:Y:S01]  /*59a0*/  SHF.R.U64 R88, R8, R0.reuse, R9.reuse ;  /* 0x0000000008587219 */ /* 0x182fe20000001209 */
[----:B---3--:R-:W-:Y:S01]  /*59b0*/  IMAD.MOV R20, RZ, RZ, -R20 ;  /* 0x000000ffff147224 */ /* 0x008fe200078e0a14 */
[----:B------:R-:W-:Y:S01]  /*59c0*/  SHF.R.U32.HI R0, RZ, R0, R9 ;  /* 0x00000000ff007219 */ /* 0x000fe20000011609 */
[----:B------:R-:W-:Y:S01]  /*59d0*/  ULDC UR4, c[0x0][0x154] ;  /* 0x0000550000047ab9 */ /* 0x000fe20000000800 */
[----:B0-----:R-:W-:Y:S01]  /*59e0*/  IADD3 R3, P0, RZ, -R88, RZ ;  /* 0x80000058ff037210 */ /* 0x001fe20007f1e0ff */
[----:B------:R-:W-:Y:S02]  /*59f0*/  IMAD R21, R21, R20, R12 ;  /* 0x0000001415157224 */ /* 0x000fe400078e020c */
[----:B------:R-:W0:Y:S01]  /*5a00*/  LDC R6, c[0x0][0x618] ;  /* 0x00018600ff067b82 */ /* 0x000e220000000800 */
[----:B------:R-:W-:Y:S02]  /*5a10*/  IMAD.MOV.U32 R7, RZ, RZ, 0x1 ;  /* 0x00000001ff077424 */ /* 0x000fe400078e00ff */
[----:B------:R-:W-:-:S04]  /*5a20*/  IMAD.X R5, RZ, RZ, ~R0, P0 ;  /* 0x000000ffff057224 */ /* 0x000fc800000e0e00 */
[-C--:B------:R-:W-:Y:S01]  /*5a30*/  IMAD R0, R5, R14.reuse, RZ ;  /* 0x0000000e05007224 */ /* 0x080fe200078e02ff */
[----:B------:R-:W1:Y:S01]  /*5a40*/  LDC R8, c[0x0][0x608] ;  /* 0x00018200ff087b82 */ /* 0x000e620000000800 */
[----:B------:R-:W-:-:S04]  /*5a50*/  IMAD.WIDE.U32 R4, R3, R14, R16 ;  /* 0x0000000e03047225 */ /* 0x000fc800078e0010 */
[----:B------:R-:W-:Y:S01]  /*5a60*/  IMAD R3, R3, R15, R0 ;  /* 0x0000000f03037224 */ /* 0x000fe200078e0200 */
[----:B------:R-:W-:Y:S02]  /*5a70*/  I2FP.F32.U32 R0, R24 ;  /* 0x0000001800007245 */ /* 0x000fe40000201000 */
[----:B------:R-:W3:Y:S01]  /*5a80*/  LDC R26, c[0x0][0x658] ;  /* 0x00019600ff1a7b82 */ /* 0x000ee20000000800 */
[----:B------:R-:W-:Y:S01]  /*5a90*/  IMAD.IADD R3, R5, 0x1, R3 ;  /* 0x0000000105037824 */ /* 0x000fe200078e0203 */
[----:B--2---:R-:W-:Y:S01]  /*5aa0*/  ISETP.NE.U32.AND P0, PT, R28, RZ, PT ;  /* 0x000000ff1c00720c */ /* 0x004fe20003f05070 */
[----:B------:R-:W-:Y:S01]  /*5ab0*/  FMUL R0, R0, UR4 ;  /* 0x0000000400007c20 */ /* 0x000fe20008400000 */
[----:B------:R-:W-:Y:S02]  /*5ac0*/  IMAD.MOV.U32 R5, RZ, RZ, -0x1 ;  /* 0xffffffffff057424 */ /* 0x000fe400078e00ff */
[----:B------:R-:W-:Y:S01]  /*5ad0*/  ISETP.NE.AND.EX P0, PT, R29, RZ, PT, P0 ;  /* 0x000000ff1d00720c */ /* 0x000fe20003f05300 */
[----:B------:R2:W2:Y:S01]  /*5ae0*/  F2I.U32.TRUNC.NTZ R13, R0 ;  /* 0x00000000000d7305 */ /* 0x0004a2000020f000 */
[----:B------:R-:W2:Y:S01]  /*5af0*/  LDC R15, c[0x0][0x148] ;  /* 0x00005200ff0f7b82 */ /* 0x000ea20000000800 */
[----:B0-----:R-:W-:-:S02]  /*5b00*/  SHF.R.U64 R12, R4, R6, R3 ;  /* 0x00000006040c7219 */ /* 0x001fc40000001203 */
[----:B------:R-:W-:-:S05]  /*5b10*/  SHF.R.U32.HI R3, RZ, R6, R3 ;  /* 0x00000006ff037219 */ /* 0x000fca0000011603 */
[----:B------:R-:W0:Y:S01]  /*5b20*/  LDC R20, c[0x0][0x600] ;  /* 0x00018000ff147b82 */ /* 0x000e220000000800 */
[-CC-:B-1----:R-:W-:Y:S02]  /*5b30*/  SHF.R.U64 R10, R12, R8.reuse, R3.reuse ;  /* 0x000000080c0a7219 */ /* 0x182fe40000001203 */
[----:B------:R-:W-:-:S05]  /*5b40*/  SHF.R.U32.HI R3, RZ, R8, R3 ;  /* 0x00000008ff037219 */ /* 0x000fca0000011603 */
[----:B------:R-:W1:Y:S01]  /*5b50*/  LDC R27, c[0x0][0x648] ;  /* 0x00019200ff1b7b82 */ /* 0x000e620000000800 */
[-C--:B---3--:R-:W-:Y:S02]  /*5b60*/  SHF.L.U32 R4, R5, R26.reuse, RZ ;  /* 0x0000001a05047219 */ /* 0x088fe400000006ff */
[-CC-:B------:R-:W-:Y:S02]  /*5b70*/  SHF.R.U64 R14, R10, R26.reuse, R3.reuse ;  /* 0x0000001a0a0e7219 */ /* 0x180fe40000001203 */
[----:B------:R-:W-:Y:S02]  /*5b80*/  SHF.R.U32.HI R5, RZ, R26, R3 ;  /* 0x0000001aff057219 */ /* 0x000fe40000011603 */
[----:B------:R-:W-:Y:S01]  /*5b90*/  LOP3.LUT R25, RZ, R4, RZ, 0x33, !PT ;  /* 0x00000004ff197212 */ /* 0x000fe200078e33ff */
[----:B------:R-:W3:Y:S01]  /*5ba0*/  LDC R30, c[0x0][0x638] ;  /* 0x00018e00ff1e7b82 */ /* 0x000ee20000000800 */
[----:B------:R-:W-:Y:S01]  /*5bb0*/  SHF.L.U32 R26, R7, R26, RZ ;  /* 0x0000001a071a7219 */ /* 0x000fe200000006ff */
[----:B------:R-:W-:-:S06]  /*5bc0*/  IMAD.MOV.U32 R4, RZ, RZ, R14 ;  /* 0x000000ffff047224 */ /* 0x000fcc00078e000e */
[----:B------:R-:W0:Y:S01]  /*5bd0*/  LDC R31, c[0x0][0x610] ;  /* 0x00018400ff1f7b82 */ /* 0x000e220000000800 */
        /* <DEDUP_REMOVED lines=11> */
.L_x_167:
[----:B------:R-:W-:Y:S01]  /*5c90*/  ISETP.NE.AND P0, PT, R2, 0x1, PT ;  /* 0x000000010200780c */ /* 0x000fe20003f05270 */
[----:B0-----:R-:W-:Y:S01]  /*5ca0*/  VIADD R7, R20, 0xffffffff ;  /* 0xffffffff14077836 */ /* 0x001fe20000000000 */
[----:B-12---:R-:W-:Y:S01]  /*5cb0*/  SHF.R.U64 R0, R4, R27, R5 ;  /* 0x0000001b04007219 */ /* 0x006fe20000001205 */
[----:B------:R-:W-:Y:S01]  /*5cc0*/  IMAD.MOV R13, RZ, RZ, -R13 ;  /* 0x000000ffff0d7224 */ /* 0x000fe200078e0a0d */
[----:B------:R-:W-:Y:S01]  /*5cd0*/  LOP3.LUT R5, R10, R25, RZ, 0xc0, !PT ;  /* 0x000000190a057212 */ /* 0x000fe200078ec0ff */
[----:B------:R-:W-:Y:S01]  /*5ce0*/  IMAD.MOV.U32 R4, RZ, RZ, 0x1 ;  /* 0x00000001ff047424 */ /* 0x000fe200078e00ff */
[----:B------:R-:W-:Y:S01]  /*5cf0*/  LOP3.LUT R12, R12, R7, RZ, 0xc0, !PT ;  /* 0x000000070c0c7212 */ /* 0x000fe200078ec0ff */
[----:B------:R-:W-:Y:S02]  /*5d00*/  IMAD.MOV R3, RZ, RZ, -R0 ;  /* 0x000000ffff037224 */ /* 0x000fe400078e0a00 */
[----:B------:R-:W-:Y:S02]  /*5d10*/  IMAD R0, R26, R0, R5 ;  /* 0x000000001a007224 */ /* 0x000fe400078e0205 */
[----:B---3--:R-:W-:-:S02]  /*5d20*/  IMAD R3, R3, R30, R14 ;  /* 0x0000001e03037224 */ /* 0x008fc400078e020e */
[----:B------:R-:W-:Y:S02]  /*5d30*/  @P0 IMAD R21, R15, R13, R24 ;  /* 0x0000000d0f150224 */ /* 0x000fe400078e0218 */
[----:B------:R-:W-:Y:S01]  /*5d40*/  IMAD R5, R3, R20, R12 ;  /* 0x0000001403057224 */ /* 0x000fe200078e020c */
[----:B------:R-:W-:Y:S01]  /*5d50*/  PRMT R3, R4, 0x7610, R3 ;  /* 0x0000761004037816 */ /* 0x000fe20000000003 */
[----:B------:R-:W-:-:S05]  /*5d60*/  IMAD R0, R0, R31, R21 ;  /* 0x0000001f00007224 */ /* 0x000fca00078e0215 */
[----:B------:R-:W-:Y:S02]  /*5d70*/  SEL R93, R5, R0, !P0 ;  /* 0x00000000055d7207 */ /* 0x000fe40004000000 */
[----:B------:R-:W-:-:S07]  /*5d80*/  SEL R0, R0, R5, !P0 ;  /* 0x0000000500007207 */ /* 0x000fce0004000000 */
.L_x_165:
[----:B------:R-:W-:Y:S01]  /*5d90*/  LOP3.LUT P0, RZ, R3, 0xff, RZ, 0xc0, !PT ;  /* 0x000000ff03ff7812 */ /* 0x000fe2000780c0ff */
[----:B------:R-:W-:-:S12]  /*5da0*/  IMAD.MOV.U32 R92, RZ, RZ, R0 ;  /* 0x000000ffff5c7224 */ /* 0x000fd800078e0000 */
[----:B------:R-:W-:Y:S05]  /*5db0*/  @P0 BRA `(.L_x_168) ;  /* 0xffffffb400000947 */ /* 0x000fea000383ffff */
[----:B------:R-:W-:Y:S05]  /*5dc0*/  EXIT ;  /* 0x000000000000794d */ /* 0x000fea0003800000 */
.L_x_7:
[----:B0-----:R-:W-:Y:S01]  /*5dd0*/  ULDC.64 UR4, c[0x0][0x650] ;  /* 0x0001940000047ab9 */ /* 0x001fe20000000a00 */
        /* <DEDUP_REMOVED lines=25> */
.L_x_170:
[----:B------:R-:W0:Y:S01]  /*5f70*/  LDC.64 R28, c[0x0][0x640] ;  /* 0x00019000ff1c7b82 */ /* 0x000e220000000a00 */
[-CC-:B------:R-:W-:Y:S01]  /*5f80*/  SHF.R.U64 R22, R12, R6.reuse, R13.reuse ;  /* 0x000000060c167219 */ /* 0x180fe2000000120d */
[----:B------:R-:W-:Y:S01]  /*5f90*/  IMAD.MOV.U32 R30, RZ, RZ, 0x1 ;  /* 0x00000001ff1e7424 */ /* 0x000fe200078e00ff */
[----:B------:R-:W-:Y:S02]  /*5fa0*/  SHF.R.U32.HI R6, RZ, R6, R13 ;  /* 0x00000006ff067219 */ /* 0x000fe4000001160d */
        /* <DEDUP_REMOVED lines=8> */
[----:B------:R-:W-:Y:S01]  /*6030*/  IMAD.IADD R9, R9, 0x1, R11 ;  /* 0x0000000109097824 */ /* 0x000fe200078e020b */
[----:B0-----:R-:W-:-:S04]  /*6040*/  ISETP.NE.U32.AND P0, PT, R28, RZ, PT ;  /* 0x000000ff1c00720c */ /* 0x001fc80003f05070 */
[----:B------:R-:W-:Y:S02]  /*6050*/  ISETP.NE.AND.EX P0, PT, R29, RZ, PT, P0 ;  /* 0x000000ff1d00720c */ /* 0x000fe40003f05300 */
[----:B------:R-:W0:Y:S01]  /*6060*/  LDC R20, c[0x0][0x600] ;  /* 0x00018000ff147b82 */ /* 0x000e220000000800 */
[-CC-:B-1----:R-:W-:Y:S01]  /*6070*/  SHF.R.U64 R14, R8, R10.reuse, R9.reuse ;  /* 0x0000000a080e7219 */ /* 0x182fe20000001209 */
[----:B------:R-:W-:Y:S01]  /*6080*/  IMAD.MOV.U32 R8, RZ, RZ, -0x1 ;  /* 0xffffffffff087424 */ /* 0x000fe200078e00ff */
[----:B------:R-:W-:-:S05]  /*6090*/  SHF.R.U32.HI R9, RZ, R10, R9 ;  /* 0x0000000aff097219 */ /* 0x000fca0000011609 */
[----:B------:R-:W1:Y:S01]  /*60a0*/  LDC R24, c[0x0][0x648] ;  /* 0x00019200ff187b82 */ /* 0x000e620000000800 */
[-CC-:B--2---:R-:W-:Y:S02]  /*60b0*/  SHF.R.U64 R23, R14, R12.reuse, R9.reuse ;  /* 0x0000000c0e177219 */ /* 0x184fe40000001209 */
[----:B------:R-:W-:-:S05]  /*60c0*/  SHF.R.U32.HI R6, RZ, R12, R9 ;  /* 0x0000000cff067219 */ /* 0x000fca0000011609 */
[----:B------:R-:W2:Y:S01]  /*60d0*/  LDC R26, c[0x0][0x638] ;  /* 0x00018e00ff1a7b82 */ /* 0x000ea20000000800 */
[-C--:B---3--:R-:W-:Y:S02]  /*60e0*/  SHF.L.U32 R8, R8, R27.reuse, RZ ;  /* 0x0000001b08087219 */ /* 0x088fe400000006ff */
[-CC-:B------:R-:W-:Y:S02]  /*60f0*/  SHF.R.U64 R25, R23, R27.reuse, R6.reuse ;  /* 0x0000001b17197219 */ /* 0x180fe40000001206 */
[----:B------:R-:W-:Y:S02]  /*6100*/  LOP3.LUT R32, RZ, R8, RZ, 0x33, !PT ;  /* 0x00000008ff207212 */ /* 0x000fe400078e33ff */
[----:B------:R-:W-:Y:S01]  /*6110*/  SHF.R.U32.HI R9, RZ, R27, R6 ;  /* 0x0000001bff097219 */ /* 0x000fe20000011606 */
[----:B------:R-:W3:Y:S01]  /*6120*/  LDC R31, c[0x0][0x610] ;  /* 0x00018400ff1f7b82 */ /* 0x000ee20000000800 */
[----:B------:R-:W-:Y:S01]  /*6130*/  IMAD.MOV.U32 R8, RZ, RZ, R25 ;  /* 0x000000ffff087224 */ /* 0x000fe200078e0019 */
[----:B------:R-:W-:Y:S06]  /*6140*/  @!P0 BRA `(.L_x_171) ;  /* 0x0000000000288947 */ /* 0x000fec0003800000 */
        /* <DEDUP_REMOVED lines=10> */
.L_x_171:
[----:B------:R-:W-:Y:S01]  /*61f0*/  ISETP.NE.AND P0, PT, R2, 0x1, PT ;  /* 0x000000010200780c */ /* 0x000fe20003f05270 */
[----:B------:R-:W-:Y:S01]  /*6200*/  IMAD.MOV.U32 R13, RZ, RZ, R22 ;  /* 0x000000ffff0d7224 */ /* 0x000fe200078e0016 */
[----:B-1----:R-:W-:Y:S01]  /*6210*/  SHF.R.U64 R6, R8, R24, R9 ;  /* 0x0000001808067219 */ /* 0x002fe20000001209 */
[----:B0-----:R-:W-:Y:S01]  /*6220*/  VIADD R9, R20, 0xffffffff ;  /* 0xffffffff14097836 */ /* 0x001fe20000000000 */
[----:B------:R-:W-:Y:S02]  /*6230*/  SHF.L.U32 R30, R30, R27, RZ ;  /* 0x0000001b1e1e7219 */ /* 0x000fe400000006ff */
[----:B------:R-:W-:Y:S01]  /*6240*/  LOP3.LUT R5, R23, R32, RZ, 0xc0, !PT ;  /* 0x0000002017057212 */ /* 0x000fe200078ec0ff */
[----:B------:R-:W-:-:S04]  /*6250*/  IMAD.MOV R8, RZ, RZ, -R6 ;  /* 0x000000ffff087224 */ /* 0x000fc800078e0a06 */
[----:B------:R-:W-:Y:S01]  /*6260*/  IMAD R6, R30, R6, R5 ;  /* 0x000000061e067224 */ /* 0x000fe200078e0205 */
[----:B------:R-:W-:Y:S01]  /*6270*/  LOP3.LUT R5, R14, R9, RZ, 0xc0, !PT ;  /* 0x000000090e057212 */ /* 0x000fe200078ec0ff */
[----:B------:R-:W-:Y:S02]  /*6280*/  @P0 IMAD R3, R7, R21, R4 ;  /* 0x0000001507030224 */ /* 0x000fe400078e0204 */
[----:B--2---:R-:W-:Y:S02]  /*6290*/  IMAD R4, R8, R26, R25 ;  /* 0x0000001a08047224 */ /* 0x004fe400078e0219 */
[----:B---3--:R-:W-:Y:S02]  /*62a0*/  IMAD R3, R6, R31, R3 ;  /* 0x0000001f06037224 */ /* 0x008fe400078e0203 */
[----:B------:R-:W-:Y:S02]  /*62b0*/  IMAD R4, R4, R20, R5 ;  /* 0x0000001404047224 */ /* 0x000fe400078e0205 */
[----:B------:R-:W-:-:S03]  /*62c0*/  IMAD.MOV.U32 R6, RZ, RZ, 0x1 ;  /* 0x00000001ff067424 */ /* 0x000fc600078e00ff */
[----:B------:R-:W-:Y:S02]  /*62d0*/  SEL R20, R4, R3, !P0 ;  /* 0x0000000304147207 */ /* 0x000fe40004000000 */
[----:B------:R-:W-:-:S07]  /*62e0*/  SEL R11, R3, R4, !P0 ;  /* 0x00000004030b7207 */ /* 0x000fce0004000000 */
.L_x_169:
[----:B------:R-:W-:-:S08]  /*62f0*/  NOP ;  /* 0x0000000000007918 */ /* 0x000fd00000000000 */
[----:B------:R-:W0:-:S00]  /*6300*/  USETMAXREG.DEALLOC.CTAPOOL 0x28 ;  /* 0x00000028000079c8 */ /* 0x000e0000080e0500 */
[----:B0-----:R-:W-:-:S13]  /*6310*/  ISETP.NE.AND P0, PT, R0, RZ, PT ;  /* 0x000000ff0000720c */ /* 0x001fda0003f05270 */
[----:B------:R-:W-:Y:S05]  /*6320*/  @P0 EXIT ;  /* 0x000000000000094d */ /* 0x000fea0003800000 */
[----:B------:R-:W-:Y:S01]  /*6330*/  LOP3.LUT P0, RZ, R6, 0xff, RZ, 0xc0, !PT ;  /* 0x000000ff06ff7812 */ /* 0x000fe2000780c0ff */
[----:B------:R-:W-:Y:S02]  /*6340*/  IMAD.MOV.U32 R0, RZ, RZ, 0x1 ;  /* 0x00000001ff007424 */ /* 0x000fe400078e00ff */
[----:B------:R-:W-:-:S10]  /*6350*/  IMAD.MOV.U32 R12, RZ, RZ, RZ ;  /* 0x000000ffff0c7224 */ /* 0x000fd400078e00ff */
[----:B------:R-:W-:Y:S05]  /*6360*/  @!P0 BRA `(.L_x_172) ;  /* 0x0000000c00788947 */ /* 0x000fea0003800000 */
[----:B------:R-:W0:Y:S01]  /*6370*/  LDC R0, c[0x0][0x28c] ;  /* 0x0000a300ff007b82 */ /* 0x000e220000000800 */
[----:B------:R-:W-:Y:S01]  /*6380*/  ULDC UR5, c[0x0][0x658] ;  /* 0x0001960000057ab9 */ /* 0x000fe20000000800 */
[----:B------:R-:W-:Y:S01]  /*6390*/  UMOV UR11, 0xffffffff ;  /* 0xffffffff000b7882 */ /* 0x000fe20000000000 */
[----:B------:R-:W-:Y:S01]  /*63a0*/  UMOV UR15, 0x1 ;  /* 0x00000001000f7882 */ /* 0x000fe20000000000 */
[----:B------:R-:W-:Y:S01]  /*63b0*/  USHF.L.U32 UR11, UR11, UR5, URZ ;  /* 0x000000050b0b7299 */ /* 0x000fe2000800063f */
[----:B------:R-:W-:Y:S01]  /*63c0*/  BSSY B0, `(.L_x_172) ;  /* 0x00000d8000007945 */ /* 0x000fe20003800000 */
[----:B------:R-:W-:Y:S01]  /*63d0*/  ULDC UR9, c[0x0][0xc] ;  /* 0x0000030000097ab9 */ /* 0x000fe20000000800 */
[----:B------:R-:W-:Y:S01]  /*63e0*/  ULDC UR12, c[0x0][0x10] ;  /* 0x00000400000c7ab9 */ /* 0x000fe20000000800 */
[----:B------:R-:W1:Y:S01]  /*63f0*/  S2UR UR8, SR_CgaCtaId ;  /* 0x00000000000879c3 */ /* 0x000e620000008800 */
[----:B------:R-:W-:Y:S01]  /*6400*/  USHF.L.U32 UR5, UR15, UR5, URZ ;  /* 0x000000050f057299 */ /* 0x000fe2000800063f */
[----:B------:R-:W-:Y:S01]  /*6410*/  IMAD.MOV.U32 R10, RZ, RZ, 0x1 ;  /* 0x00000001ff0a7424 */ /* 0x000fe200078e00ff */
[----:B------:R-:W-:Y:S01]  /*6420*/  LOP3.LUT R9, R19, 0x2, RZ, 0xfc, !PT ;  /* 0x0000000213097812 */ /* 0x000fe200078efcff */
[----:B------:R-:W-:Y:S01]  /*6430*/  IMAD.MOV.U32 R12, RZ, RZ, RZ ;  /* 0x000000ffff0c7224 */ /* 0x000fe200078e00ff */
[----:B------:R-:W-:Y:S01]  /*6440*/  ULDC UR4, c[0x0][0x600] ;  /* 0x0001800000047ab9 */ /* 0x000fe20000000800 */
[----:B------:R-:W-:Y:S01]  /*6450*/  UMOV UR20, 0x5 ;  /* 0x0000000500147882 */ /* 0x000fe20000000000 */
[----:B------:R-:W-:Y:S01]  /*6460*/  UIADD3 UR4, UR4, -0x1, URZ ;  /* 0xffffffff04047890 */ /* 0x000fe2000fffe03f */
[----:B------:R-:W-:Y:S01]  /*6470*/  ULDC.64 UR28, c[0x0][0x198] ;  /* 0x00006600001c7ab9 */ /* 0x000fe20000000a00 */
[----:B0-----:R-:W-:-:S05]  /*6480*/  VIADD R0, R0, 0x7f ;  /* 0x0000007f00007836 */ /* 0x001fca0000000000 */
[----:B------:R-:W-:Y:S01]  /*6490*/  SHF.R.S32.HI R3, RZ, 0x1f, R0 ;  /* 0x0000001fff037819 */ /* 0x000fe20000011400 */
[----:B-1----:R-:W-:-:S03]  /*64a0*/  ULOP3.LUT UR10, UR8, 0x1, URZ, 0xc0, !UPT ;  /* 0x00000001080a7892 */ /* 0x002fc6000f8ec03f */
[----:B------:R-:W-:Y:S01]  /*64b0*/  LEA.HI R3, R3, R0, RZ, 0x7 ;  /* 0x0000000003037211 */ /* 0x000fe200078f38ff */
[----:B------:R-:W-:Y:S01]  /*64c0*/  USHF.L.U32 UR7, UR8, 0xc, URZ ;  /* 0x0000000c08077899 */ /* 0x000fe2000800063f */
[----:B------:R-:W-:Y:S01]  /*64d0*/  IMAD.MOV.U32 R0, RZ, RZ, 0x1 ;  /* 0x00000001ff007424 */ /* 0x000fe200078e00ff */
[----:B------:R-:W-:Y:S01]  /*64e0*/  USHF.R.U32.HI UR27, URZ, 0x1, UR8 ;  /* 0x000000013f1b7899 */ /* 0x000fe20008011608 */
[----:B------:R-:W-:Y:S01]  /*64f0*/  SHF.R.S32.HI R3, RZ, 0x7, R3 ;  /* 0x00000007ff037819 */ /* 0x000fe20000011403 */
[----:B------:R-:W-:Y:S02]  /*6500*/  USHF.L.U32 UR6, UR8, 0x5, URZ ;  /* 0x0000000508067899 */ /* 0x000fe4000800063f */
[----:B------:R-:W-:Y:S02]  /*6510*/  ULOP3.LUT UR8, UR8, 0xfffffffe, URZ, 0xc0, !UPT ;  /* 0xfffffffe08087892 */ /* 0x000fe4000f8ec03f */
[----:B------:R-:W-:Y:S01]  /*6520*/  UISETP.GT.U32.AND UP0, UPT, UR10, 0xffff, UPT ;  /* 0x0000ffff0a00788c */ /* 0x000fe2000bf04070 */
[----:B------:R-:W-:Y:S01]  /*6530*/  VIADD R8, R3, 0x1 ;  /* 0x0000000103087836 */ /* 0x000fe20000000000 */
[----:B------:R-:W-:-:S02]  /*6540*/  ULOP3.LUT UR13, UR7, 0x1000, URZ, 0xc0, !UPT ;  /* 0x00001000070d7892 */ /* 0x000fc4000f8ec03f */
[----:B------:R-:W-:Y:S02]  /*6550*/  ULOP3.LUT UR7, URZ, UR11, URZ, 0x33, !UPT ;  /* 0x0000000b3f077292 */ /* 0x000fe4000f8e333f */
[----:B------:R-:W-:Y:S02]  /*6560*/  USHF.L.U32 UR14, UR15, UR8, URZ ;  /* 0x000000080f0e7299 */ /* 0x000fe4000800063f */
[----:B------:R-:W-:Y:S02]  /*6570*/  ULOP3.LUT UR11, UR8, 0x1, URZ, 0xfc, !UPT ;  /* 0x00000001080b7892 */ /* 0x000fe4000f8efc3f */
[----:B------:R-:W-:Y:S02]  /*6580*/  UIMAD.WIDE.U32 UR8, UR9, UR12, URZ ;  /* 0x0000000c090872a5 */ /* 0x000fe4000f8e003f */
[----:B------:R-:W-:Y:S01]  /*6590*/  USEL UR10, UR10, 0xffff, !UP0 ;  /* 0x0000ffff0a0a7887 */ /* 0x000fe2000c000000 */
[----:B------:R-:W-:Y:S01]  /*65a0*/  ULDC UR12, c[0x0][0x14] ;  /* 0x00000500000c7ab9 */ /* 0x000fe20000000800 */
[----:B------:R-:W-:-:S02]  /*65b0*/  USHF.L.U32 UR11, UR15, UR11, URZ ;  /* 0x0000000b0f0b7299 */ /* 0x000fc4000800063f */
[----:B------:R-:W-:Y:S02]  /*65c0*/  UIMAD.WIDE.U32 UR24, UR8, UR12, URZ ;  /* 0x0000000c081872a5 */ /* 0x000fe4000f8e003f */
[----:B------:R-:W-:Y:S02]  /*65d0*/  UIMAD UR15, UR9, UR12, URZ ;  /* 0x0000000c090f72a4 */ /* 0x000fe4000f8e023f */
[----:B------:R-:W-:Y:S02]  /*65e0*/  ULOP3.LUT UR10, UR10, 0xffff, URZ, 0xc0, !UPT ;  /* 0x0000ffff0a0a7892 */ /* 0x000fe4000f8ec03f */
[----:B------:R-:W-:Y:S02]  /*65f0*/  ULEA UR30, UR27, 0x100, 0xe ;  /* 0x000001001b1e7891 */ /* 0x000fe4000f8e703f */
[----:B------:R-:W-:Y:S02]  /*6600*/  ULOP3.LUT UR6, UR6, 0x20, URZ, 0xc0, !UPT ;  /* 0x0000002006067892 */ /* 0x000fe4000f8ec03f */
[----:B------:R-:W-:-:S02]  /*6610*/  ULOP3.LUT UR13, UR13, 0x18100, URZ, 0xfc, !UPT ;  /* 0x000181000d0d7892 */ /* 0x000fc4000f8efc3f */
[----:B------:R-:W-:Y:S02]  /*6620*/  ULOP3.LUT UR14, UR14, UR11, URZ, 0xfc, !UPT ;  /* 0x0000000b0e0e7292 */ /* 0x000fe4000f8efc3f */
[----:B------:R-:W-:Y:S02]  /*6630*/  UIADD3 UR15, UR25, UR15, URZ ;  /* 0x0000000f190f7290 */ /* 0x000fe4000fffe03f */
[----:B------:R-:W-:-:S12]  /*6640*/  USHF.L.U32 UR20, UR20, UR10, URZ ;  /* 0x0000000a14147299 */ /* 0x000fd8000800063f */
.L_x_183:
[----:B------:R-:W-:-:S03]  /*6650*/  UMOV UR8, 0xffffffff ;  /* 0xffffffff00087882 */ /* 0x000fc60000000000 */
[----:B------:R-:W-:Y:S05]  /*6660*/  BRA.DIV UR8, `(.L_x_173) ;  /* 0x0000000e087c7947 */ /* 0x000fea000b800000 */
[----:B------:R-:W-:-:S13]  /*6670*/  ELECT P6, URZ, PT ;  /* 0x00000000003f782f */ /* 0x000fda00038c0000 */
.L_x_193:
[----:B------:R-:W0:Y:S01]  /*6680*/  LDC R4, c[0x0][0x28c] ;  /* 0x0000a300ff047b82 */ /* 0x000e220000000800 */
[----:B------:R-:W-:Y:S01]  /*6690*/  BSSY B1, `(.L_x_174) ;  /* 0x0000039000017945 */ /* 0x000fe20003800000 */
[----:B0-----:R-:W-:-:S13]  /*66a0*/  ISETP.LT.OR P6, PT, R4, 0x1, !P6 ;  /* 0x000000010400780c */ /* 0x001fda00077c1670 */
[----:B------:R-:W-:Y:S05]  /*66b0*/  @P6 BRA `(.L_x_175) ;  /* 0x0000000000d86947 */ /* 0x000fea0003800000 */
[----:B------:R-:W-:Y:S01]  /*66c0*/  LEA R11, R11, UR27, 0x1 ;  /* 0x0000001b0b0b7c11 */ /* 0x000fe2000f8e08ff */
[----:B------:R-:W-:Y:S01]  /*66d0*/  IMAD.MOV.U32 R22, RZ, RZ, RZ ;  /* 0x000000ffff167224 */ /* 0x000fe200078e00ff */
[----:B------:R-:W-:Y:S01]  /*66e0*/  LEA R20, R20, UR6, 0x6 ;  /* 0x0000000614147c11 */ /* 0x000fe2000f8e30ff */
[----:B------:R-:W-:Y:S02]  /*66f0*/  IMAD.MOV.U32 R4, RZ, RZ, R8 ;  /* 0x000000ffff047224 */ /* 0x000fe400078e0008 */
[----:B------:R-:W-:Y:S02]  /*6700*/  IMAD.MOV.U32 R5, RZ, RZ, R0 ;  /* 0x000000ffff057224 */ /* 0x000fe400078e0000 */
[----:B------:R-:W-:Y:S02]  /*6710*/  IMAD.MOV.U32 R6, RZ, RZ, R12 ;  /* 0x000000ffff067224 */ /* 0x000fe400078e000c */
[----:B------:R-:W-:-:S07]  /*6720*/  IMAD.SHL.U32 R15, R11, 0x80, RZ ;  /* 0x000000800b0f7824 */ /* 0x000fce00078e00ff */
.L_x_178:
[----:B------:R-:W0:Y:S01]  /*6730*/  S2R R14, SR_CgaCtaId ;  /* 0x00000000000e7919 */ /* 0x000e220000008800 */
[----:B------:R-:W-:Y:S02]  /*6740*/  MOV R7, 0x400 ;  /* 0x0000040000077802 */ /* 0x000fe40000000f00 */
[----:B------:R-:W-:-:S13]  /*6750*/  LOP3.LUT P1, RZ, R18, 0x7f, RZ, 0xc0, !PT ;  /* 0x0000007f12ff7812 */ /* 0x000fda000782c0ff */
[----:B------:R-:W1:Y:S01]  /*6760*/  @!P1 LDC R11, c[0x0][0x500] ;  /* 0x00014000ff0b9b82 */ /* 0x000e620000000800 */
[----:B0-----:R-:W-:Y:S02]  /*6770*/  LEA R21, R14, R7, 0x18 ;  /* 0x000000070e157211 */ /* 0x001fe400078ec0ff */
[----:B------:R-:W-:-:S03]  /*6780*/  SHF.L.U32 R7, R5, 0x1f, RZ ;  /* 0x0000001f05077819 */ /* 0x000fc600000006ff */
[----:B------:R-:W-:-:S04]  /*6790*/  IMAD R14, R6, 0x8, R21 ;  /* 0x00000008060e7824 */ /* 0x000fc800078e0215 */
[----:B------:R-:W0:Y:S02]  /*67a0*/  SYNCS.PHASECHK.TRANS64.TRYWAIT P0, [R14+URZ+0x18], R7 ;  /* 0x000018070e0075a7 */ /* 0x000e24000800017f */
[----:B01----:R-:W-:Y:S05]  /*67b0*/  @!P0 BRA `(.L_x_176) ;  /* 0x0000000c00488947 */ /* 0x003fea0003800000 */
.L_x_194:
[----:B0-----:R-:W-:Y:S01]  /*67c0*/  PRMT R7, R9, 0x9910, RZ ;  /* 0x0000991009077816 */ /* 0x001fe200000000ff */
[----:B------:R0:W-:Y:S03]  /*67d0*/  @!P1 SYNCS.ARRIVE.TRANS64 RZ, [R14+URZ], R11 ;  /* 0x0000000b0eff99a7 */ /* 0x0001e6000800003f */
[----:B------:R-:W-:-:S13]  /*67e0*/  ISETP.NE.AND P0, PT, R7, 0x2, PT ;  /* 0x000000020700780c */ /* 0x000fda0003f05270 */
[----:B0-----:R-:W-:Y:S05]  /*67f0*/  @P0 BRA `(.L_x_177) ;  /* 0x0000000000040947 */ /* 0x001fea0003800000 */
[----:B------:R-:W-:Y:S01]  /*6800*/  BPT.TRAP 0x1 ;  /* 0x000000040000795c */ /* 0x000fe20000300000 */
.L_x_177:
[----:B------:R-:W-:Y:S01]  /*6810*/  R2UR UR11, R6 ;  /* 0x00000000060b72ca */ /* 0x000fe200000e0000 */
[----:B------:R-:W-:Y:S01]  /*6820*/  VIADD R4, R4, 0xffffffff ;  /* 0xffffffff04047836 */ /* 0x000fe20000000000 */
[----:B------:R-:W-:Y:S01]  /*6830*/  R2UR UR22, R21 ;  /* 0x00000000151672ca */ /* 0x000fe200000e0000 */
[----:B------:R-:W-:Y:S01]  /*6840*/  UIADD3 UR16, UP0, UR28, 0xf0, URZ ;  /* 0x000000f01c107890 */ /* 0x000fe2000ff1e03f */
[----:B------:R-:W-:Y:S01]  /*6850*/  R2UR UR23, R15 ;  /* 0x000000000f1772ca */ /* 0x000fe200000e0000 */
[----:B------:R-:W-:Y:S01]  /*6860*/  UIADD3 UR32, UP1, UR28, 0x1f0, URZ ;  /* 0x000001f01c207890 */ /* 0x000fe2000ff3e03f */
[----:B------:R-:W-:Y:S01]  /*6870*/  R2UR UR9, R14 ;  /* 0x000000000e0972ca */ /* 0x000fe200000e0000 */
[----:B------:R-:W-:Y:S01]  /*6880*/  UIADD3.X UR17, URZ, UR29, URZ, UP0, !UPT ;  /* 0x0000001d3f117290 */ /* 0x000fe200087fe43f */
[----:B------:R-:W-:Y:S01]  /*6890*/  R2UR UR10, R22 ;  /* 0x00000000160a72ca */ /* 0x000fe200000e0000 */
[----:B------:R-:W-:Y:S01]  /*68a0*/  UPRMT UR21, URZ, 0x5410, UR20 ;  /* 0x000054103f157896 */ /* 0x000fe20008000014 */
[----:B------:R-:W-:Y:S01]  /*68b0*/  R2UR UR12, R13 ;  /* 0x000000000d0c72ca */ /* 0x000fe200000e0000 */
[----:B------:R-:W-:Y:S01]  /*68c0*/  VIADD R6, R6, 0x1 ;  /* 0x0000000106067836 */ /* 0x000fe20000000000 */
[----:B------:R-:W-:Y:S01]  /*68d0*/  R2UR UR26, R20 ;  /* 0x00000000141a72ca */ /* 0x000fe200000e0000 */
[----:B------:R-:W-:Y:S01]  /*68e0*/  ULEA UR8, UR11, UR30, 0xf ;  /* 0x0000001e0b087291 */ /* 0x000fe2000f8e783f */
[----:B------:R-:W-:Y:S01]  /*68f0*/  ISETP.GT.AND P1, PT, R4, 0x1, PT ;  /* 0x000000010400780c */ /* 0x000fe20003f24270 */
[----:B------:R-:W-:Y:S01]  /*6900*/  ULEA UR11, UR11, UR13, 0xd ;  /* 0x0000000d0b0b7291 */ /* 0x000fe2000f8e683f */
[----:B------:R-:W-:Y:S01]  /*6910*/  ISETP.NE.AND P0, PT, R6, 0x3, PT ;  /* 0x000000030600780c */ /* 0x000fe20003f05270 */
[----:B------:R-:W-:Y:S01]  /*6920*/  UIADD3 UR8, UR22, UR8, URZ ;  /* 0x0000000816087290 */ /* 0x000fe2000fffe03f */
[----:B------:R-:W-:Y:S01]  /*6930*/  VIADD R22, R22, 0x80 ;  /* 0x0000008016167836 */ /* 0x000fe20000000000 */
[----:B------:R-:W-:Y:S01]  /*6940*/  UIADD3 UR22, UR22, UR11, URZ ;  /* 0x0000000b16167290 */ /* 0x000fe2000fffe03f */
[----:B------:R-:W-:Y:S01]  /*6950*/  SEL R14, RZ, 0x1, P0 ;  /* 0x00000001ff0e7807 */ /* 0x000fe20000000000 */
[----:B------:R-:W-:Y:S01]  /*6960*/  UPRMT UR31, URZ, 0x5410, UR14 ;  /* 0x000054103f1f7896 */ /* 0x000fe2000800000e */
[----:B------:R-:W-:Y:S01]  /*6970*/  SEL R6, R6, RZ, P0 ;  /* 0x000000ff06067207 */ /* 0x000fe20000000000 */
[----:B------:R-:W-:Y:S01]  /*6980*/  UIADD3.X UR33, URZ, UR29, URZ, UP1, !UPT ;  /* 0x0000001d3f217290 */ /* 0x000fe20008ffe43f */
[----:B------:R-:W-:Y:S01]  /*6990*/  LOP3.LUT R5, R5, R14, RZ, 0x3c, !PT ;  /* 0x0000000e05057212 */ /* 0x000fe200078e3cff */
[----:B------:R-:W-:Y:S01]  /*69a0*/  UMOV UR18, 0x0 ;  /* 0x0000000000127882 */ /* 0x000fe20000000000 */
[----:B------:R-:W-:Y:S01]  /*69b0*/  UMOV UR19, 0x10000000 ;  /* 0x1000000000137882 */ /* 0x000fe20000000000 */
[----:B------:R-:W-:-:S02]  /*69c0*/  UMOV UR11, UR23 ;  /* 0x00000017000b7c82 */ /* 0x000fc40008000000 */
[----:B------:R0:W-:Y:S02]  /*69d0*/  UTMALDG.3D.MULTICAST [UR8], [UR16], UR21, desc[UR18] ;  /* 0x00001208100073b4 */ /* 0x0001e40008011815 */
[----:B0-----:R-:W-:Y:S01]  /*69e0*/  UMOV UR8, UR22 ;  /* 0x0000001600087c82 */ /* 0x001fe20008000000 */
[----:B------:R-:W-:Y:S02]  /*69f0*/  UMOV UR11, UR26 ;  /* 0x0000001a000b7c82 */ /* 0x000fe40008000000 */
[----:B------:R0:W-:Y:S02]  /*6a00*/  UTMALDG.3D.MULTICAST [UR8], [UR32], UR31, desc[UR18] ;  /* 0x00001208200073b4 */ /* 0x0001e4000801181f */
[----:B0-----:R-:W-:Y:S05]  /*6a10*/  @P1 BRA `(.L_x_178) ;  /* 0xfffffffc00441947 */ /* 0x001fea000383ffff */
.L_x_175:
[----:B------:R-:W-:Y:S05]  /*6a20*/  BSYNC B1 ;  /* 0x0000000000017941 */ /* 0x000fea0003800000 */
.L_x_174:
[----:B------:R-:W-:Y:S01]  /*6a30*/  LOP3.LUT P1, RZ, R10, 0xff, RZ, 0xc0, !PT ;  /* 0x000000ff0aff7812 */ /* 0x000fe2000782c0ff */
[C---:B------:R-:W-:Y:S01]  /*6a40*/  IMAD.IADD R12, R3.reuse, 0x1, R12 ;  /* 0x00000001030c7824 */ /* 0x040fe200078e020c */
[----:B------:R-:W-:Y:S01]  /*6a50*/  ULDC.64 UR8, c[0x0][0x650] ;  /* 0x0001940000087ab9 */ /* 0x000fe20000000a00 */
[C---:B------:R-:W-:Y:S01]  /*6a60*/  ISETP.GE.U32.AND P2, PT, R3.reuse, 0x3, PT ;  /* 0x000000030300780c */ /* 0x040fe20003f46070 */
[----:B------:R-:W-:Y:S01]  /*6a70*/  BSSY B1, `(.L_x_179) ;  /* 0x000006a000017945 */ /* 0x000fe20003800000 */
[----:B------:R-:W-:Y:S01]  /*6a80*/  IMAD.MOV.U32 R11, RZ, RZ, -0x1 ;  /* 0xffffffffff0b7424 */ /* 0x000fe200078e00ff */
[----:B------:R-:W-:Y:S01]  /*6a90*/  ISETP.GT.U32.AND P0, PT, R12, 0x2, PT ;  /* 0x000000020c00780c */ /* 0x000fe20003f04070 */
[----:B------:R-:W-:Y:S01]  /*6aa0*/  IMAD.MOV.U32 R20, RZ, RZ, -0x1 ;  /* 0xffffffffff147424 */ /* 0x000fe200078e00ff */
[----:B------:R-:W-:Y:S01]  /*6ab0*/  PRMT R10, RZ, 0x7610, R10 ;  /* 0x00007610ff0a7816 */ /* 0x000fe2000000000a */
[----:B------:R-:W-:Y:S01]  /*6ac0*/  IMAD.MOV.U32 R13, RZ, RZ, -0x1 ;  /* 0xffffffffff0d7424 */ /* 0x000fe200078e00ff */
[----:B------:R-:W-:-:S03]  /*6ad0*/  ISETP.LT.U32.AND P0, PT, R3, 0x3, P0 ;  /* 0x000000030300780c */ /* 0x000fc60000701070 */
[----:B------:R-:W0:Y:S01]  /*6ae0*/  @P1 S2R R5, SR_CgaCtaId ;  /* 0x0000000000051919 */ /* 0x000e220000008800 */
[----:B------:R-:W-:-:S04]  /*6af0*/  @P1 MOV R4, 0x400 ;  /* 0x0000040000041802 */ /* 0x000fc80000000f00 */
[----:B0-----:R-:W-:Y:S01]  /*6b00*/  @P1 LEA R6, R5, R4, 0x18 ;  /* 0x0000000405061211 */ /* 0x001fe200078ec0ff */
[----:B------:R-:W-:-:S03]  /*6b10*/  IMAD.WIDE.U32 R4, R12, -0x55555555, RZ ;  /* 0xaaaaaaab0c047825 */ /* 0x000fc600078e00ff */
[----:B------:R0:W-:Y:S01]  /*6b20*/  @P1 SYNCS.ARRIVE.TRANS64.A1T0 RZ, [R6+URZ+0x48], RZ ;  /* 0x000048ff06ff19a7 */ /* 0x0001e2000810003f */
[----:B------:R-:W-:Y:S02]  /*6b30*/  IADD3 R16, P1, R16, UR24, RZ ;  /* 0x0000001810107c10 */ /* 0x000fe4000ff3e0ff */
[----:B------:R-:W-:Y:S02]  /*6b40*/  SHF.R.U32.HI R7, RZ, 0x1, R5 ;  /* 0x00000001ff077819 */ /* 0x000fe40000011605 */
[----:B------:R-:W-:Y:S02]  /*6b50*/  SEL R5, RZ, 0x1, !P0 ;  /* 0x00000001ff057807 */ /* 0x000fe40004000000 */
[----:B------:R-:W-:Y:S01]  /*6b60*/  IADD3.X R17, R17, UR15, RZ, P1, !PT ;  /* 0x0000000f11117c10 */ /* 0x000fe20008ffe4ff */
[----:B------:R-:W-:Y:S01]  /*6b70*/  IMAD R12, R7, -0x3, R12 ;  /* 0xfffffffd070c7824 */ /* 0x000fe200078e020c */
[----:B------:R-:W-:Y:S02]  /*6b80*/  ISETP.GE.U32.AND P0, PT, R16, UR8, PT ;  /* 0x0000000810007c0c */ /* 0x000fe4000bf06070 */
[----:B------:R-:W-:-:S02]  /*6b90*/  LOP3.LUT R0, R0, R5, RZ, 0x3c, !PT ;  /* 0x0000000500007212 */ /* 0x000fc400078e3cff */
[----:B------:R-:W-:Y:S02]  /*6ba0*/  ISETP.GE.U32.AND.EX P0, PT, R17, UR9, PT, P0 ;  /* 0x0000000911007c0c */ /* 0x000fe4000bf06100 */
[----:B------:R-:W-:Y:S02]  /*6bb0*/  @P2 LOP3.LUT R0, R0, 0x1, R7, 0x78, !PT ;  /* 0x0000000100002812 */ /* 0x000fe400078e7807 */
[----:B------:R-:W-:-:S09]  /*6bc0*/  PRMT R4, RZ, 0x7610, R4 ;  /* 0x00007610ff047816 */ /* 0x000fd20000000004 */
[----:B0-----:R-:W-:Y:S05]  /*6bd0*/  @P0 BRA `(.L_x_180) ;  /* 0x00000004004c0947 */ /* 0x001fea0003800000 */
[----:B------:R-:W0:Y:S01]  /*6be0*/  S2R R14, SR_CTAID.X ;  /* 0x00000000000e7919 */ /* 0x000e220000002500 */
[----:B------:R-:W-:Y:S01]  /*6bf0*/  ULDC.64 UR8, c[0x0][0x628] ;  /* 0x00018a0000087ab9 */ /* 0x000fe20000000a00 */
[----:B------:R-:W1:Y:S01]  /*6c00*/  LDC R15, c[0x0][0x144] ;  /* 0x00005100ff0f7b82 */ /* 0x000e620000000800 */
[----:B------:R-:W-:Y:S01]  /*6c10*/  ISETP.NE.U32.AND P0, PT, RZ, UR8, PT ;  /* 0x00000008ff007c0c */ /* 0x000fe2000bf05070 */
[----:B------:R-:W2:Y:S01]  /*6c20*/  S2R R11, SR_CTAID.Y ;  /* 0x00000000000b7919 */ /* 0x000ea20000002600 */
[----:B------:R-:W-:Y:S01]  /*6c30*/  ULDC UR10, c[0x0][0x150] ;  /* 0x00005400000a7ab9 */ /* 0x000fe20000000800 */
[----:B------:R-:W-:Y:S01]  /*6c40*/  ULDC UR11, c[0x0][0x630] ;  /* 0x00018c00000b7ab9 */ /* 0x000fe20000000800 */
[----:B------:R-:W-:Y:S01]  /*6c50*/  ISETP.NE.AND.EX P0, PT, RZ, UR9, PT, P0 ;  /* 0x00000009ff007c0c */ /* 0x000fe2000bf05300 */
[----:B------:R-:W-:Y:S01]  /*6c60*/  IMAD.MOV.U32 R4, RZ, RZ, R16 ;  /* 0x000000ffff047224 */ /* 0x000fe200078e0010 */
[----:B0-----:R-:W-:-:S05]  /*6c70*/  I2FP.F32.U32 R5, R14 ;  /* 0x0000000e00057245 */ /* 0x001fca0000201000 */
[----:B------:R-:W-:Y:S01]  /*6c80*/  FMUL R20, R5, UR10 ;  /* 0x0000000a05147c20 */ /* 0x000fe20008400000 */
[----:B------:R-:W-:-:S05]  /*6c90*/  IMAD.MOV.U32 R5, RZ, RZ, R17 ;  /* 0x000000ffff057224 */ /* 0x000fca00078e0011 */
[----:B--2---:R-:W-:Y:S05]  /*6ca0*/  @!P0 BRA `(.L_x_181) ;  /* 0x0000000000288947 */ /* 0x004fea0003800000 */
[----:B------:R-:W-:Y:S02]  /*6cb0*/  ULDC UR10, c[0x0][0x634] ;  /* 0x00018d00000a7ab9 */ /* 0x000fe40000000800 */
[----:B------:R-:W-:-:S05]  /*6cc0*/  IADD3 R5, P0, R16, UR10, RZ ;  /* 0x0000000a10057c10 */ /* 0x000fca000ff1e0ff */
[----:B------:R-:W-:-:S04]  /*6cd0*/  IMAD.X R13, RZ, RZ, R17, P0 ;  /* 0x000000ffff0d7224 */ /* 0x000fc800000e0611 */
[----:B------:R-:W-:-:S04]  /*6ce0*/  IMAD.WIDE.U32 R6, R13, UR8, RZ ;  /* 0x000000080d067c25 */ /* 0x000fc8000f8e00ff */
[----:B------:R-:W-:-:S04]  /*6cf0*/  IMAD.WIDE.U32 R6, P0, R5, UR9, R6 ;  /* 0x0000000905067c25 */ /* 0x000fc8000f800006 */
[----:B------:R-:W-:-:S04]  /*6d00*/  IMAD.WIDE.U32 R4, R5, UR8, RZ ;  /* 0x0000000805047c25 */ /* 0x000fc8000f8e00ff */
[----:B------:R-:W-:Y:S01]  /*6d10*/  IMAD.MOV.U32 R4, RZ, RZ, R7 ;  /* 0x000000ffff047224 */ /* 0x000fe200078e0007 */
[----:B------:R-:W-:Y:S01]  /*6d20*/  IADD3 RZ, P1, R5, R6, RZ ;  /* 0x0000000605ff7210 */ /* 0x000fe20007f3e0ff */
[----:B------:R-:W-:-:S04]  /*6d30*/  IMAD.X R5, RZ, RZ, RZ, P0 ;  /* 0x000000ffff057224 */ /* 0x000fc800000e06ff */
[----:B------:R-:W-:-:S08]  /*6d40*/  IMAD.WIDE.U32.X R4, R13, UR9, R4, P1 ;  /* 0x000000090d047c25 */ /* 0x000fd000088e0404 */
.L_x_181:
[--C-:B------:R-:W-:Y:S01]  /*6d50*/  SHF.R.U64 R13, R4, UR11, R5.reuse ;  /* 0x0000000b040d7c19 */ /* 0x100fe20008001205 */
[----:B------:R-:W0:Y:S01]  /*6d60*/  F2I.U32.TRUNC.NTZ R20, R20 ;  /* 0x0000001400147305 */ /* 0x000e22000020f000 */
[----:B------:R-:W-:Y:S01]  /*6d70*/  SHF.R.U32.HI R4, RZ, UR11, R5 ;  /* 0x0000000bff047c19 */ /* 0x000fe20008011605 */
[----:B------:R-:W-:Y:S01]  /*6d80*/  ULDC.64 UR8, c[0x0][0x620] ;  /* 0x0001880000087ab9 */ /* 0x000fe20000000a00 */
[----:B------:R-:W-:Y:S01]  /*6d90*/  IADD3 R7, P0, RZ, -R13, RZ ;  /* 0x8000000dff077210 */ /* 0x000fe20007f1e0ff */
[----:B------:R-:W-:Y:S01]  /*6da0*/  ULDC.64 UR10, c[0x0][0x640] ;  /* 0x00019000000a7ab9 */ /* 0x000fe20000000a00 */
[----:B------:R-:W2:Y:S03]  /*6db0*/  LDC R22, c[0x0][0x148] ;  /* 0x00005200ff167b82 */ /* 0x000ea60000000800 */
[----:B------:R-:W-:Y:S01]  /*6dc0*/  IMAD.X R4, RZ, RZ, ~R4, P0 ;  /* 0x000000ffff047224 */ /* 0x000fe200000e0e04 */
[----:B------:R-:W-:-:S03]  /*6dd0*/  ISETP.NE.U32.AND P0, PT, RZ, UR10, PT ;  /* 0x0000000aff007c0c */ /* 0x000fc6000bf05070 */
[----:B------:R-:W-:Y:S01]  /*6de0*/  IMAD R6, R4, UR8, RZ ;  /* 0x0000000804067c24 */ /* 0x000fe2000f8e02ff */
[----:B------:R-:W-:Y:S01]  /*6df0*/  ISETP.NE.AND.EX P0, PT, RZ, UR11, PT, P0 ;  /* 0x0000000bff007c0c */ /* 0x000fe2000bf05300 */
[----:B------:R-:W-:Y:S01]  /*6e00*/  IMAD.WIDE.U32 R4, R7, UR8, R16 ;  /* 0x0000000807047c25 */ /* 0x000fe2000f8e0010 */
[----:B------:R-:W-:-:S03]  /*6e10*/  ULDC UR8, c[0x0][0x618] ;  /* 0x0001860000087ab9 */ /* 0x000fc60000000800 */
[----:B------:R-:W-:Y:S01]  /*6e20*/  IMAD R7, R7, UR9, R6 ;  /* 0x0000000907077c24 */ /* 0x000fe2000f8e0206 */
[----:B------:R-:W-:Y:S01]  /*6e30*/  ULDC UR9, c[0x0][0x154] ;  /* 0x0000550000097ab9 */ /* 0x000fe20000000800 */
[----:B0-----:R-:W-:Y:S02]  /*6e40*/  IMAD.MOV R6, RZ, RZ, -R20 ;  /* 0x000000ffff067224 */ /* 0x001fe400078e0a14 */
[----:B------:R-:W-:Y:S02]  /*6e50*/  IMAD.IADD R5, R5, 0x1, R7 ;  /* 0x0000000105057824 */ /* 0x000fe400078e0207 */
[----:B-1----:R-:W-:Y:S01]  /*6e60*/  IMAD R14, R15, R6, R14 ;  /* 0x000000060f0e7224 */ /* 0x002fe200078e020e */
[----:B------:R-:W-:Y:S02]  /*6e70*/  I2FP.F32.U32 R6, R11 ;  /* 0x0000000b00067245 */ /* 0x000fe40000201000 */
[--C-:B------:R-:W-:Y:S02]  /*6e80*/  SHF.R.U64 R15, R4, UR8, R5.reuse ;  /* 0x00000008040f7c19 */ /* 0x100fe40008001205 */
[----:B------:R-:W-:Y:S01]  /*6e90*/  SHF.R.U32.HI R4, RZ, UR8, R5 ;  /* 0x00000008ff047c19 */ /* 0x000fe20008011605 */
[----:B------:R-:W-:Y:S01]  /*6ea0*/  FMUL R6, R6, UR9 ;  /* 0x0000000906067c20 */ /* 0x000fe20008400000 */
[----:B------:R-:W-:-:S02]  /*6eb0*/  ULDC UR8, c[0x0][0x608] ;  /* 0x0001820000087ab9 */ /* 0x000fc40000000800 */
[--C-:B------:R-:W-:Y:S01]  /*6ec0*/  SHF.R.U64 R21, R15, UR8, R4.reuse ;  /* 0x000000080f157c19 */ /* 0x100fe20008001204 */
[----:B------:R0:W1:Y:S01]  /*6ed0*/  F2I.U32.TRUNC.NTZ R24, R6 ;  /* 0x0000000600187305 */ /* 0x000062000020f000 */
[----:B------:R-:W-:Y:S01]  /*6ee0*/  SHF.R.U32.HI R4, RZ, UR8, R4 ;  /* 0x00000008ff047c19 */ /* 0x000fe20008011604 */
[----:B------:R-:W-:-:S03]  /*6ef0*/  ULDC UR8, c[0x0][0x658] ;  /* 0x0001960000087ab9 */ /* 0x000fc60000000800 */
[--C-:B------:R-:W-:Y:S02]  /*6f00*/  SHF.R.U64 R20, R21, UR8, R4.reuse ;  /* 0x0000000815147c19 */ /* 0x100fe40008001204 */
[----:B------:R-:W-:-:S03]  /*6f10*/  SHF.R.U32.HI R23, RZ, UR8, R4 ;  /* 0x00000008ff177c19 */ /* 0x000fc60008011604 */
[----:B------:R-:W-:Y:S02]  /*6f20*/  IMAD.MOV.U32 R4, RZ, RZ, R20 ;  /* 0x000000ffff047224 */ /* 0x000fe400078e0014 */
[----:B------:R-:W-:Y:S01]  /*6f30*/  IMAD.MOV.U32 R5, RZ, RZ, R23 ;  /* 0x000000ffff057224 */ /* 0x000fe200078e0017 */
[----:B0-----:R-:W-:Y:S06]  /*6f40*/  @!P0 BRA `(.L_x_182) ;  /* 0x0000000000288947 */ /* 0x001fec0003800000 */
        /* <DEDUP_REMOVED lines=10> */
.L_x_182:
[----:B------:R-:W-:Y:S01]  /*6ff0*/  ISETP.NE.AND P0, PT, R2, 0x1, PT ;  /* 0x000000010200780c */ /* 0x000fe20003f05270 */
[----:B------:R-:W-:Y:S01]  /*7000*/  ULDC UR8, c[0x0][0x648] ;  /* 0x0001920000087ab9 */ /* 0x000fe20000000800 */
[----:B-1----:R-:W-:Y:S01]  /*7010*/  IMAD.MOV R24, RZ, RZ, -R24 ;  /* 0x000000ffff187224 */ /* 0x002fe200078e0a18 */
[----:B------:R-:W-:Y:S01]  /*7020*/  SHF.R.U64 R4, R4, UR8, R5 ;  /* 0x0000000804047c19 */ /* 0x000fe20008001205 */
[----:B------:R-:W-:Y:S01]  /*7030*/  ULDC UR8, c[0x0][0x638] ;  /* 0x00018e0000087ab9 */ /* 0x000fe20000000800 */
[----:B------:R-:W-:Y:S01]  /*7040*/  LOP3.LUT R21, R21, UR7, RZ, 0xc0, !PT ;  /* 0x0000000715157c12 */ /* 0x000fe2000f8ec0ff */
[----:B------:R-:W-:Y:S02]  /*7050*/  ULDC UR9, c[0x0][0x610] ;  /* 0x0001840000097ab9 */ /* 0x000fe40000000800 */
[----:B------:R-:W-:Y:S02]  /*7060*/  IMAD.MOV R5, RZ, RZ, -R4 ;  /* 0x000000ffff057224 */ /* 0x000fe400078e0a04 */
[----:B------:R-:W-:-:S02]  /*7070*/  IMAD R21, R4, UR5, R21 ;  /* 0x0000000504157c24 */ /* 0x000fc4000f8e0215 */
[----:B------:R-:W-:Y:S01]  /*7080*/  IMAD R20, R5, UR8, R20 ;  /* 0x0000000805147c24 */ /* 0x000fe2000f8e0214 */
[----:B------:R-:W-:Y:S01]  /*7090*/  ULDC UR8, c[0x0][0x600] ;  /* 0x0001800000087ab9 */ /* 0x000fe20000000800 */
[----:B--2---:R-:W-:Y:S01]  /*70a0*/  @P0 IMAD R14, R22, R24, R11 ;  /* 0x00000018160e0224 */ /* 0x004fe200078e020b */
[----:B------:R-:W-:Y:S01]  /*70b0*/  LOP3.LUT R11, R15, UR4, RZ, 0xc0, !PT ;  /* 0x000000040f0b7c12 */ /* 0x000fe2000f8ec0ff */
[----:B------:R-:W-:Y:S02]  /*70c0*/  IMAD.MOV.U32 R4, RZ, RZ, 0x1 ;  /* 0x00000001ff047424 */ /* 0x000fe400078e00ff */
[----:B------:R-:W-:Y:S02]  /*70d0*/  IMAD R14, R21, UR9, R14 ;  /* 0x00000009150e7c24 */ /* 0x000fe4000f8e020e */
[----:B------:R-:W-:-:S05]  /*70e0*/  IMAD R11, R20, UR8, R11 ;  /* 0x00000008140b7c24 */ /* 0x000fca000f8e020b */
[----:B------:R-:W-:Y:S02]  /*70f0*/  SEL R20, R11, R14, !P0 ;  /* 0x0000000e0b147207 */ /* 0x000fe40004000000 */
[----:B------:R-:W-:-:S07]  /*7100*/  SEL R11, R14, R11, !P0 ;  /* 0x0000000b0e0b7207 */ /* 0x000fce0004000000 */
.L_x_180:
[----:B------:R-:W-:Y:S05]  /*7110*/  BSYNC B1 ;  /* 0x0000000000017941 */ /* 0x000fea0003800000 */
.L_x_179:
[----:B------:R-:W-:-:S13]  /*7120*/  LOP3.LUT P0, RZ, R4, 0xff, RZ, 0xc0, !PT ;  /* 0x000000ff04ff7812 */ /* 0x000fda000780c0ff */
[----:B------:R-:W-:Y:S05]  /*7130*/  @P0 BRA `(.L_x_183) ;  /* 0xfffffff400440947 */ /* 0x000fea000383ffff */
[----:B------:R-:W-:Y:S05]  /*7140*/  BSYNC B0 ;  /* 0x0000000000007941 */ /* 0x000fea0003800000 */
.L_x_172:
[----:B------:R-:W-:-:S03]  /*7150*/  UMOV UR8, 0xffffffff ;  /* 0xffffffff00087882 */ /* 0x000fc60000000000 */
[----:B------:R-:W-:Y:S05]  /*7160*/  BRA.DIV UR8, `(.L_x_184) ;  /* 0x0000000208f07947 */ /* 0x000fea000b800000 */
[----:B------:R-:W-:-:S13]  /*7170*/  ELECT P6, URZ, PT ;  /* 0x00000000003f782f */ /* 0x000fda00038c0000 */
.L_x_197:
[----:B------:R-:W-:Y:S04]  /*7180*/  BSSY B0, `(.L_x_185) ;  /* 0x0000022000007945 */ /* 0x000fe80003800000 */
[----:B------:R-:W-:Y:S05]  /*7190*/  @!P6 BRA `(.L_x_186) ;  /* 0x000000000080e947 */ /* 0x000fea0003800000 */
[----:B------:R-:W-:-:S04]  /*71a0*/  LOP3.LUT R19, R19, 0x2, RZ, 0xfc, !PT ;  /* 0x0000000213137812 */ /* 0x000fc800078efcff */
[----:B------:R-:W-:-:S13]  /*71b0*/  ISETP.NE.AND P0, PT, R19, 0x3, PT ;  /* 0x000000031300780c */ /* 0x000fda0003f05270 */
[----:B------:R-:W-:Y:S05]  /*71c0*/  @!P0 BRA `(.L_x_187) ;  /* 0x0000000000048947 */ /* 0x000fea0003800000 */
[----:B------:R-:W-:Y:S01]  /*71d0*/  BPT.TRAP 0x1 ;  /* 0x000000040000795c */ /* 0x000fe20000300000 */
.L_x_187:
[----:B------:R-:W0:Y:S01]  /*71e0*/  S2R R3, SR_CgaCtaId ;  /* 0x0000000000037919 */ /* 0x000e220000008800 */
[----:B------:R-:W-:-:S04]  /*71f0*/  MOV R2, 0x400 ;  /* 0x0000040000027802 */ /* 0x000fc80000000f00 */
[----:B0-----:R-:W-:Y:S02]  /*7200*/  LEA R3, R3, R2, 0x18 ;  /* 0x0000000203037211 */ /* 0x001fe400078ec0ff */
[----:B------:R-:W-:-:S03]  /*7210*/  SHF.L.U32 R2, R0, 0x1f, RZ ;  /* 0x0000001f00027819 */ /* 0x000fc600000006ff */
[----:B------:R-:W-:-:S04]  /*7220*/  VIADD R3, R3, 0x18 ;  /* 0x0000001803037836 */ /* 0x000fc80000000000 */
[C---:B------:R-:W-:Y:S02]  /*7230*/  IMAD R7, R12.reuse, 0x8, R3 ;  /* 0x000000080c077824 */ /* 0x040fe400078e0203 */
[----:B------:R-:W-:Y:S02]  /*7240*/  VIADD R12, R12, 0x1 ;  /* 0x000000010c0c7836 */ /* 0x000fe40000000000 */
[----:B------:R-:W0:Y:S03]  /*7250*/  SYNCS.PHASECHK.TRANS64.TRYWAIT P0, [R7+URZ], R2 ;  /* 0x00000002070075a7 */ /* 0x000e26000800017f */
[----:B------:R-:W-:-:S04]  /*7260*/  ISETP.NE.AND P1, PT, R12, 0x3, PT ;  /* 0x000000030c00780c */ /* 0x000fc80003f25270 */
[----:B------:R-:W-:Y:S02]  /*7270*/  SEL R5, RZ, 0x1, P1 ;  /* 0x00000001ff057807 */ /* 0x000fe40000800000 */
[----:B------:R-:W-:Y:S02]  /*7280*/  SEL R12, R12, RZ, P1 ;  /* 0x000000ff0c0c7207 */ /* 0x000fe40000800000 */
[----:B------:R-:W-:-:S03]  /*7290*/  LOP3.LUT R5, R0, R5, RZ, 0x3c, !PT ;  /* 0x0000000500057212 */ /* 0x000fc600078e3cff */
[----:B------:R-:W-:Y:S01]  /*72a0*/  IMAD R9, R12, 0x8, R3 ;  /* 0x000000080c097824 */ /* 0x000fe200078e0203 */
[----:B------:R-:W-:Y:S01]  /*72b0*/  SHF.L.U32 R4, R5, 0x1f, RZ ;  /* 0x0000001f05047819 */ /* 0x000fe200000006ff */
[----:B0-----:R-:W-:Y:S06]  /*72c0*/  @!P0 BRA `(.L_x_188) ;  /* 0x0000000000b88947 */ /* 0x001fec0003800000 */
.L_x_198:
[----:B------:R-:W1:Y:S01]  /*72d0*/  SYNCS.PHASECHK.TRANS64.TRYWAIT P0, [R9+URZ], R4 ;  /* 0x00000004090075a7 */ /* 0x000e62000800017f */
[----:B------:R-:W-:-:S05]  /*72e0*/  VIADD R0, R12, 0x1 ;  /* 0x000000010c007836 */ /* 0x000fca0000000000 */
[----:B------:R-:W-:-:S04]  /*72f0*/  ISETP.NE.AND P1, PT, R0, 0x3, PT ;  /* 0x000000030000780c */ /* 0x000fc80003f25270 */
[----:B0-----:R-:W-:Y:S02]  /*7300*/  SEL R2, RZ, 0x1, P1 ;  /* 0x00000001ff027807 */ /* 0x001fe40000800000 */
[----:B------:R-:W-:Y:S02]  /*7310*/  SEL R0, R0, RZ, P1 ;  /* 0x000000ff00007207 */ /* 0x000fe40000800000 */
[----:B------:R-:W-:Y:S01]  /*7320*/  LOP3.LUT R2, R5, R2, RZ, 0x3c, !PT ;  /* 0x0000000205027212 */ /* 0x000fe200078e3cff */
[----:B-1----:R-:W-:Y:S06]  /*7330*/  @!P0 BRA `(.L_x_189) ;  /* 0x0000000000b08947 */ /* 0x002fec0003800000 */
.L_x_199:
[----:B------:R-:W-:Y:S01]  /*7340*/  IMAD R3, R0, 0x8, R3 ;  /* 0x0000000800037824 */ /* 0x000fe200078e0203 */
[----:B------:R-:W-:-:S07]  /*7350*/  SHF.L.U32 R0, R2, 0x1f, RZ ;  /* 0x0000001f02007819 */ /* 0x000fce00000006ff */
.L_x_190:
[----:B-1----:R1:W2:Y:S02]  /*7360*/  SYNCS.PHASECHK.TRANS64.TRYWAIT P0, [R3+URZ], R0 ;  /* 0x00000000030075a7 */ /* 0x0022a4000800017f */
[----:B--2---:R-:W-:Y:S05]  /*7370*/  @!P0 NANOSLEEP.SYNCS 0x989680 ;  /* 0x009896800000895d */ /* 0x004fea0003900000 */
[----:B------:R-:W2:Y:S02]  /*7380*/  @!P0 SYNCS.PHASECHK.TRANS64 P0, [R3+URZ], R0 ;  /* 0x00000000030085a7 */ /* 0x000ea4000800007f */
[----:B--2---:R-:W-:Y:S05]  /*7390*/  @!P0 BRA `(.L_x_190) ;  /* 0xfffffffc00f08947 */ /* 0x004fea000383ffff */
.L_x_186:
[----:B------:R-:W-:Y:S05]  /*73a0*/  BSYNC B0 ;  /* 0x0000000000007941 */ /* 0x000fea0003800000 */
.L_x_185:
[----:B------:R-:W-:Y:S05]  /*73b0*/  EXIT ;  /* 0x000000000000794d */ /* 0x000fea0003800000 */
.L_x_21:
[----:B----4-:R4:W0:Y:S02]  /*73c0*/  SYNCS.PHASECHK.TRANS64.TRYWAIT P1, [R3+URZ], R0 ;  /* 0x00000000030075a7 */ /* 0x010824000802017f */
[----:B0-----:R-:W-:Y:S05]  /*73d0*/  @!P1 NANOSLEEP.SYNCS 0x989680 ;  /* 0x009896800000995d */ /* 0x001fea0003900000 */
[----:B------:R-:W0:Y:S02]  /*73e0*/  @!P1 SYNCS.PHASECHK.TRANS64 P1, [R3+URZ], R0 ;  /* 0x00000000030095a7 */ /* 0x000e24000802007f */
[----:B0-----:R-:W-:Y:S05]  /*73f0*/  @!P1 BRA `(.L_x_21) ;  /* 0xfffffffc00f09947 */ /* 0x001fea000383ffff */
[----:B------:R-:W-:Y:S05]  /*7400*/  BRA `(.L_x_20) ;  /* 0xffffffa0003c7947 */ /* 0x000fea000383ffff */
.L_x_26:
[----:B-1----:R1:W3:Y:S02]  /*7410*/  SYNCS.PHASECHK.TRANS64.TRYWAIT P1, [R5+URZ], R4 ;  /* 0x00000004050075a7 */ /* 0x0022e4000802017f */
[----:B---3--:R-:W-:Y:S05]  /*7420*/  @!P1 NANOSLEEP.SYNCS 0x989680 ;  /* 0x009896800000995d */ /* 0x008fea0003900000 */
[----:B------:R-:W3:Y:S02]  /*7430*/  @!P1 SYNCS.PHASECHK.TRANS64 P1, [R5+URZ], R4 ;  /* 0x00000004050095a7 */ /* 0x000ee4000802007f */
[----:B---3--:R-:W-:Y:S05]  /*7440*/  @!P1 BRA `(.L_x_26) ;  /* 0xfffffffc00f09947 */ /* 0x008fea000383ffff */
[----:B------:R-:W-:Y:S05]  /*7450*/  BRA `(.L_x_25) ;  /* 0xffffffa400887947 */ /* 0x000fea000383ffff */
.L_x_173:
[----:B------:R-:W-:Y:S01]  /*7460*/  BSSY B1, `(.L_x_191) ;  /* 0x0000006000017945 */ /* 0x000fe20003800000 */
[----:B------:R-:W-:-:S07]  /*7470*/  IMAD.MOV.U32 R15, RZ, RZ, -0x1 ;  /* 0xffffffffff0f7424 */ /* 0x000fce00078e00ff */
[----:B------:R-:W-:Y:S05]  /*7480*/  WARPSYNC.COLLECTIVE R15, `(.L_x_192) ;  /* 0x000000000f0c7348 */ /* 0x000fea0003c00000 */
[----:B------:R-:W-:Y:S02]  /*7490*/  ELECT P6, UR62, PT ;  /* 0x00000000003e782f */ /* 0x000fe400038c0000 */
[----:B------:R-:W-:Y:S01]  /*74a0*/  MOV R14, UR62 ;  /* 0x0000003e000e7c02 */ /* 0x000fe20008000f00 */
[----:B------:R-:W-:Y:S10]  /*74b0*/  ENDCOLLECTIVE ;  /* 0x000000000000791b */ /* 0x000ff40003800000 */
.L_x_192:
[----:B------:R-:W-:Y:S05]  /*74c0*/  BSYNC B1 ;  /* 0x0000000000017941 */ /* 0x000fea0003800000 */
.L_x_191:
[----:B------:R-:W-:Y:S05]  /*74d0*/  BRA `(.L_x_193) ;  /* 0xfffffff000687947 */ /* 0x000fea000383ffff */
.L_x_176:
[----:B0-----:R0:W1:Y:S02]  /*74e0*/  SYNCS.PHASECHK.TRANS64.TRYWAIT P0, [R14+URZ+0x18], R7 ;  /* 0x000018070e0075a7 */ /* 0x001064000800017f */
[----:B-1----:R-:W-:Y:S05]  /*74f0*/  @!P0 NANOSLEEP.SYNCS 0x989680 ;  /* 0x009896800000895d */ /* 0x002fea0003900000 */
[----:B------:R-:W1:Y:S02]  /*7500*/  @!P0 SYNCS.PHASECHK.TRANS64 P0, [R14+URZ+0x18], R7 ;  /* 0x000018070e0085a7 */ /* 0x000e64000800007f */
[----:B-1----:R-:W-:Y:S05]  /*7510*/  @!P0 BRA `(.L_x_176) ;  /* 0xfffffffc00f08947 */ /* 0x002fea000383ffff */
[----:B------:R-:W-:Y:S05]  /*7520*/  BRA `(.L_x_194) ;  /* 0xfffffff000a47947 */ /* 0x000fea000383ffff */
.L_x_184:
[----:B------:R-:W-:Y:S01]  /*7530*/  BSSY B0, `(.L_x_195) ;  /* 0x0000006000007945 */ /* 0x000fe20003800000 */
[----:B------:R-:W-:-:S07]  /*7540*/  IMAD.MOV.U32 R15, RZ, RZ, -0x1 ;  /* 0xffffffffff0f7424 */ /* 0x000fce00078e00ff */
[----:B------:R-:W-:Y:S05]  /*7550*/  WARPSYNC.COLLECTIVE R15, `(.L_x_196) ;  /* 0x000000000f0c7348 */ /* 0x000fea0003c00000 */
[----:B------:R-:W-:Y:S02]  /*7560*/  ELECT P6, UR62, PT ;  /* 0x00000000003e782f */ /* 0x000fe400038c0000 */
[----:B------:R-:W-:Y:S01]  /*7570*/  MOV R14, UR62 ;  /* 0x0000003e000e7c02 */ /* 0x000fe20008000f00 */
[----:B------:R-:W-:Y:S10]  /*7580*/  ENDCOLLECTIVE ;  /* 0x000000000000791b */ /* 0x000ff40003800000 */
.L_x_196:
[----:B------:R-:W-:Y:S05]  /*7590*/  BSYNC B0 ;  /* 0x0000000000007941 */ /* 0x000fea0003800000 */
.L_x_195:
[----:B------:R-:W-:Y:S05]  /*75a0*/  BRA `(.L_x_197) ;  /* 0xfffffff800f47947 */ /* 0x000fea000383ffff */
.L_x_188:
[----:B0-----:R0:W1:Y:S02]  /*75b0*/  SYNCS.PHASECHK.TRANS64.TRYWAIT P0, [R7+URZ], R2 ;  /* 0x00000002070075a7 */ /* 0x001064000800017f */
[----:B-1----:R-:W-:Y:S05]  /*75c0*/  @!P0 NANOSLEEP.SYNCS 0x989680 ;  /* 0x009896800000895d */ /* 0x002fea0003900000 */
[----:B------:R-:W1:Y:S02]  /*75d0*/  @!P0 SYNCS.PHASECHK.TRANS64 P0, [R7+URZ], R2 ;  /* 0x00000002070085a7 */ /* 0x000e64000800007f */
[----:B-1----:R-:W-:Y:S05]  /*75e0*/  @!P0 BRA `(.L_x_188) ;  /* 0xfffffffc00f08947 */ /* 0x002fea000383ffff */
[----:B------:R-:W-:Y:S05]  /*75f0*/  BRA `(.L_x_198) ;  /* 0xfffffffc00347947 */ /* 0x000fea000383ffff */
.L_x_189:
[----:B0-----:R0:W1:Y:S02]  /*7600*/  SYNCS.PHASECHK.TRANS64.TRYWAIT P0, [R9+URZ], R4 ;  /* 0x00000004090075a7 */ /* 0x001064000800017f */
[----:B-1----:R-:W-:Y:S05]  /*7610*/  @!P0 NANOSLEEP.SYNCS 0x989680 ;  /* 0x009896800000895d */ /* 0x002fea0003900000 */
[----:B------:R-:W1:Y:S02]  /*7620*/  @!P0 SYNCS.PHASECHK.TRANS64 P0, [R9+URZ], R4 ;  /* 0x00000004090085a7 */ /* 0x000e64000800007f */
[----:B-1----:R-:W-:Y:S05]  /*7630*/  @!P0 BRA `(.L_x_189) ;  /* 0xfffffffc00f08947 */ /* 0x002fea000383ffff */
[----:B------:R-:W-:Y:S05]  /*7640*/  BRA `(.L_x_199) ;  /* 0xfffffffc003c7947 */ /* 0x000fea000383ffff */
.L_x_200:
[----:B------:R-:W-:-:S00]  /*7650*/  BRA `(.L_x_200) ;  /* 0xfffffffc00fc7947 */ /* 0x000fc0000383ffff */
[----:B------:R-:W-:-:S00]  /*7660*/  NOP ;  /* 0x0000000000007918 */ /* 0x000fc00000000000 */
        /* <DEDUP_REMOVED lines=9> */
.L_x_201:


//--------------------- .nv.global.init           --------------------------
	.section	.nv.global.init,"aw",@progbits
.nv.global.init:
	.type		$str$22,@object
	.size		$str$22,($str$23 - $str$22)
$str$22:
        /*0000*/ 	.byte	0x6b, 0x5f, 0x74, 0x69, 0x6c, 0x65, 0x5f, 0x63, 0x6f, 0x75, 0x6e, 0x74, 0x20, 0x3e, 0x3d, 0x20
        /*0010*/ 	.byte	0x31, 0x00
	.type		$str$23,@object
	.size		$str$23,(__unnamed_1 - $str$23)
$str$23:
        /*0012*/ 	.byte	0x2f, 0x74, 0x6d, 0x70, 0x2f, 0x63, 0x75, 0x74, 0x6c, 0x61, 0x73, 0x73, 0x5f, 0x73, 0x77, 0x65
        /*0022*/ 	.byte	0x65, 0x70, 0x5f, 0x73, 0x72, 0x63, 0x2f, 0x69, 0x6e, 0x63, 0x6c, 0x75, 0x64, 0x65, 0x2f, 0x63
        /*0032*/ 	.byte	0x75, 0x74, 0x6c, 0x61, 0x73, 0x73, 0x2f, 0x67, 0x65, 0x6d, 0x6d, 0x2f, 0x63, 0x6f, 0x6c, 0x6c
        /*0042*/ 	.byte	0x65, 0x63, 0x74, 0x69, 0x76, 0x65, 0x2f, 0x73, 0x6d, 0x39, 0x30, 0x5f, 0x6d, 0x6d, 0x61, 0x5f
        /*0052*/ 	.byte	0x74, 0x6d, 0x61, 0x5f, 0x67, 0x6d, 0x6d, 0x61, 0x5f, 0x73, 0x73, 0x5f, 0x77, 0x61, 0x72, 0x70
        /*0062*/ 	.byte	0x73, 0x70, 0x65, 0x63, 0x69, 0x61, 0x6c, 0x69, 0x7a, 0x65, 0x64, 0x2e, 0x68, 0x70, 0x70, 0x00
	.type		__unnamed_1,@object
	.size		__unnamed_1,(.L_0 - __unnamed_1)
__unnamed_1:
        /*0072*/ 	.byte	0x76, 0x6f, 0x69, 0x64, 0x20, 0x63, 0x75, 0x74, 0x6c, 0x61, 0x73, 0x73, 0x3a, 0x3a, 0x67, 0x65
        /* <DEDUP_REMOVED lines=173> */
        /*0b52*/ 	.byte	0x74, 0x69, 0x74, 0x79, 0x5d, 0x00
.L_0:


//--------------------- .nv.shared._ZN7cutlass13device_kernelINS_4gemm6kernel13GemmUniversalIN4cute5tupleIJiiiiEEENS1_10collective13CollectiveMmaINS1_34MainloopSm90TmaGmmaWarpSpecializedILi3ENS5_IJNS4_1CILi2EEESB_NSA_ILi1EEEEEENS1_35KernelTmaWarpSpecializedCooperativeEEENS5_IJNSA_ILi256EEENSA_ILi64EEENSA_ILi128EEEEEEaNS5_IJlSC_lEEEaSK_NS4_8TiledMMAINS4_8MMA_AtomIJNS4_4SM904GMMA26MMA_64x64x32_S32S8S8_SS_TNEEEENS4_6LayoutINS5_IJSB_SC_SC_EEENS5_IJSC_NSA_ILi0EEEST_EEEEENS5_IJNS4_10UnderscoreESW_SW_EEEEENS4_23SM90_TMA_LOAD_MULTICASTENS4_14ComposedLayoutINS4_7SwizzleILi3ELi4ELi3EEENS4_18smem_ptr_flag_bitsILi8EEENSR_INS5_IJNSA_ILi8EEESI_EEENS5_IJSI_SC_EEEEEEEvNS4_8identityESZ_S19_vS1A_EENS_8epilogue10collective6detail29Sm90TmaWarpSpecializedAdapterINS1D_15DefaultEpilogueIaSK_SK_NS1C_6thread17LinearCombinationIaLi1EiiLNS1H_9ScaleType4KindE0ELNS_15FloatRoundStyleE2EaEENS1_15EpilogueDefaultEEEEEvvEEEEvNT_6ParamsE --------------------------
	.section	.nv.shared._ZN7cutlass13device_kernelINS_4gemm6kernel13GemmUniversalIN4cute5tupleIJiiiiEEENS1_10collective13CollectiveMmaINS1_34MainloopSm90TmaGmmaWarpSpecializedILi3ENS5_IJNS4_1CILi2EEESB_NSA_ILi1EEEEEENS1_35KernelTmaWarpSpecializedCooperativeEEENS5_IJNSA_ILi256EEENSA_ILi64EEENSA_ILi128EEEEEEaNS5_IJlSC_lEEEaSK_NS4_8TiledMMAINS4_8MMA_AtomIJNS4_4SM904GMMA26MMA_64x64x32_S32S8S8_SS_TNEEEENS4_6LayoutINS5_IJSB_SC_SC_EEENS5_IJSC_NSA_ILi0EEEST_EEEEENS5_IJNS4_10UnderscoreESW_SW_EEEEENS4_23SM90_TMA_LOAD_MULTICASTENS4_14ComposedLayoutINS4_7SwizzleILi3ELi4ELi3EEENS4_18smem_ptr_flag_bitsILi8EEENSR_INS5_IJNSA_ILi8EEESI_EEENS5_IJSI_SC_EEEEEEEvNS4_8identityESZ_S19_vS1A_EENS_8epilogue10collective6detail29Sm90TmaWarpSpecializedAdapterINS1D_15DefaultEpilogueIaSK_SK_NS1C_6thread17LinearCombinationIaLi1EiiLNS1H_9ScaleType4KindE0ELNS_15FloatRoundStyleE2EaEENS1_15EpilogueDefaultEEEEEvvEEEEvNT_6ParamsE,"aw",@nobits
	.sectionflags	@""
	.align	16
	.zero		1024


//--------------------- .nv.shared.reserved.0     --------------------------
	.section	.nv.shared.reserved.0,"aw",@nobits
	.weak		__nv_reservedSMEM_offset_0_alias
	.size		__nv_reservedSMEM_offset_0_alias, 0, 0
	.other		__nv_reservedSMEM_offset_0_alias,@"STO_CUDA_RESERVED_SHARED STV_DEFAULT"
__nv_reservedSMEM_offset_0_alias:
	.zero		0


//--------------------- .nv.global                --------------------------
	.section	.nv.global,"aw",@nobits
.nv.global:
	.type		_ZN39_INTERNAL_7781a467_4_k_cu_ffd3fc60_70544cute1_E,@object
	.size		_ZN39_INTERNAL_7781a467_4_k_cu_ffd3fc60_70544cute1_E,(_ZN39_INTERNAL_7781a467_4_k_cu_ffd3fc60_70544cuda3std3__45__cpo6cbeginE - _ZN39_INTERNAL_7781a467_4_k_cu_ffd3fc60_70544cute1_E)
_ZN39_INTERNAL_7781a467_4_k_cu_ffd3fc60_70544cute1_E:
	.zero		1
	.type		_ZN39_INTERNAL_7781a467_4_k_cu_ffd3fc60_70544cuda3std3__45__cpo6cbeginE,@object
	.size		_ZN39_INTERNAL_7781a467_4_k_cu_ffd3fc60_70544cuda3std3__45__cpo6cbeginE,(_ZN39_INTERNAL_7781a467_4_k_cu_ffd3fc60_70544cuda3std3__48in_placeE - _ZN39_INTERNAL_7781a467_4_k_cu_ffd3fc60_70544cuda3std3__45__cpo6cbeginE)
_ZN39_INTERNAL_7781a467_4_k_cu_ffd3fc60_70544cuda3std3__45__cpo6cbeginE:
	.zero		1
	.type		_ZN39_INTERNAL_7781a467_4_k_cu_ffd3fc60_70544cuda3std3__48in_placeE,@object
	.size		_ZN39_INTERNAL_7781a467_4_k_cu_ffd3fc60_70544cuda3std3__48in_placeE,(_ZN39_INTERNAL_7781a467_4_k_cu_ffd3fc60_70544cuda3std6ranges3__45__cpo9iter_moveE - _ZN39_INTERNAL_7781a467_4_k_cu_ffd3fc60_70544cuda3std3__48in_placeE)
_ZN39_INTERNAL_7781a467_4_k_cu_ffd3fc60_70544cuda3std3__48in_placeE:
	.zero		1
	.type		_ZN39_INTERNAL_7781a467_4_k_cu_ffd3fc60_70544cuda3std6ranges3__45__cpo9iter_moveE,@object
	.size		_ZN39_INTERNAL_7781a467_4_k_cu_ffd3fc60_70544cuda3std6ranges3__45__cpo9iter_moveE,(_ZN39_INTERNAL_7781a467_4_k_cu_ffd3fc60_70544cuda3std3__45__cpo5beginE - _ZN39_INTERNAL_7781a467_4_k_cu_ffd3fc60_70544cuda3std6ranges3__45__cpo9iter_moveE)
_ZN39_INTERNAL_7781a467_4_k_cu_ffd3fc60_70544cuda3std6ranges3__45__cpo9iter_moveE:
	.zero		1
	.type		_ZN39_INTERNAL_7781a467_4_k_cu_ffd3fc60_70544cuda3std3__45__cpo5beginE,@object
	.size		_ZN39_INTERNAL_7781a467_4_k_cu_ffd3fc60_70544cuda3std3__45__cpo5beginE,(_ZN39_INTERNAL_7781a467_4_k_cu_ffd3fc60_70544cuda3std3__441_GLOBAL__N__7781a467_4_k_cu_ffd3fc60_70546ignoreE - _ZN39_INTERNAL_7781a467_4_k_cu_ffd3fc60_70544cuda3std3__45__cpo5beginE)
_ZN39_INTERNAL_7781a467_4_k_cu_ffd3fc60_70544cuda3std3__45__cpo5beginE:
	.zero		1
	.type		_ZN39_INTERNAL_7781a467_4_k_cu_ffd3fc60_70544cuda3std3__441_GLOBAL__N__7781a467_4_k_cu_ffd3fc60_70546ignoreE,@object
	.size		_ZN39_INTERNAL_7781a467_4_k_cu_ffd3fc60_70544cuda3std3__441_GLOBAL__N__7781a467_4_k_cu_ffd3fc60_70546ignoreE,(_ZN39_INTERNAL_7781a467_4_k_cu_ffd3fc60_70544cute7productE - _ZN39_INTERNAL_7781a467_4_k_cu_ffd3fc60_70544cuda3std3__441_GLOBAL__N__7781a467_4_k_cu_ffd3fc60_70546ignoreE)
_ZN39_INTERNAL_7781a467_4_k_cu_ffd3fc60_70544cuda3std3__441_GLOBAL__N__7781a467_4_k_cu_ffd3fc60_70546ignoreE:
	.zero		1
	.type		_ZN39_INTERNAL_7781a467_4_k_cu_ffd3fc60_70544cute7productE,@object
	.size		_ZN39_INTERNAL_7781a467_4_k_cu_ffd3fc60_70544cute7productE,(_ZN39_INTERNAL_7781a467_4_k_cu_ffd3fc60_70544cuda3std3__45__cpo3endE - _ZN39_INTERNAL_7781a467_4_k_cu_ffd3fc60_70544cute7productE)
_ZN39_INTERNAL_7781a467_4_k_cu_ffd3fc60_70544cute7productE:
	.zero		1
	.type		_ZN39_INTERNAL_7781a467_4_k_cu_ffd3fc60_70544cuda3std3__45__cpo3endE,@object
	.size		_ZN39_INTERNAL_7781a467_4_k_cu_ffd3fc60_70544cuda3std3__45__cpo3endE,(_ZN39_INTERNAL_7781a467_4_k_cu_ffd3fc60_70544cuda3std3__419piecewise_constructE - _ZN39_INTERNAL_7781a467_4_k_cu_ffd3fc60_70544cuda3std3__45__cpo3endE)
_ZN39_INTERNAL_7781a467_4_k_cu_ffd3fc60_70544cuda3std3__45__cpo3endE:
	.zero		1
	.type		_ZN39_INTERNAL_7781a467_4_k_cu_ffd3fc60_70544cuda3std3__419piecewise_constructE,@object
	.size		_ZN39_INTERNAL_7781a467_4_k_cu_ffd3fc60_70544cuda3std3__419piecewise_constructE,(_ZN39_INTERNAL_7781a467_4_k_cu_ffd3fc60_70544cuda3std3__45__cpo4cendE - _ZN39_INTERNAL_7781a467_4_k_cu_ffd3fc60_70544cuda3std3__419piecewise_constructE)
_ZN39_INTERNAL_7781a467_4_k_cu_ffd3fc60_70544cuda3std3__419piecewise_constructE:
	.zero		1
	.type		_ZN39_INTERNAL_7781a467_4_k_cu_ffd3fc60_70544cuda3std3__45__cpo4cendE,@object
	.size		_ZN39_INTERNAL_7781a467_4_k_cu_ffd3fc60_70544cuda3std3__45__cpo4cendE,(_ZN39_INTERNAL_7781a467_4_k_cu_ffd3fc60_70544cuda3std6ranges3__45__cpo4swapE - _ZN39_INTERNAL_7781a467_4_k_cu_ffd3fc60_70544cuda3std3__45__cpo4cendE)
_ZN39_INTERNAL_7781a467_4_k_cu_ffd3fc60_70544cuda3std3__45__cpo4cendE:
	.zero		1
	.type		_ZN39_INTERNAL_7781a467_4_k_cu_ffd3fc60_70544cuda3std6ranges3__45__cpo4swapE,@object
	.size		_ZN39_INTERNAL_7781a467_4_k_cu_ffd3fc60_70544cuda3std6ranges3__45__cpo4swapE,(.L_8 - _ZN39_INTERNAL_7781a467_4_k_cu_ffd3fc60_70544cuda3std6ranges3__45__cpo4swapE)
_ZN39_INTERNAL_7781a467_4_k_cu_ffd3fc60_70544cuda3std6ranges3__45__cpo4swapE:
	.zero		1
.L_8:


//--------------------- .nv.constant0._ZN7cutlass13device_kernelINS_4gemm6kernel13GemmUniversalIN4cute5tupleIJiiiiEEENS1_10collective13CollectiveMmaINS1_34MainloopSm90TmaGmmaWarpSpecializedILi3ENS5_IJNS4_1CILi2EEESB_NSA_ILi1EEEEEENS1_35KernelTmaWarpSpecializedCooperativeEEENS5_IJNSA_ILi256EEENSA_ILi64EEENSA_ILi128EEEEEEaNS5_IJlSC_lEEEaSK_NS4_8TiledMMAINS4_8MMA_AtomIJNS4_4SM904GMMA26MMA_64x64x32_S32S8S8_SS_TNEEEENS4_6LayoutINS5_IJSB_SC_SC_EEENS5_IJSC_NSA_ILi0EEEST_EEEEENS5_IJNS4_10UnderscoreESW_SW_EEEEENS4_23SM90_TMA_LOAD_MULTICASTENS4_14ComposedLayoutINS4_7SwizzleILi3ELi4ELi3EEENS4_18smem_ptr_flag_bitsILi8EEENSR_INS5_IJNSA_ILi8EEESI_EEENS5_IJSI_SC_EEEEEEEvNS4_8identityESZ_S19_vS1A_EENS_8epilogue10collective6detail29Sm90TmaWarpSpecializedAdapterINS1D_15DefaultEpilogueIaSK_SK_NS1C_6thread17LinearCombinationIaLi1EiiLNS1H_9ScaleType4KindE0ELNS_15FloatRoundStyleE2EaEENS1_15EpilogueDefaultEEEEEvvEEEEvNT_6ParamsE --------------------------
	.section	.nv.constant0._ZN7cutlass13device_kernelINS_4gemm6kernel13GemmUniversalIN4cute5tupleIJiiiiEEENS1_10collective13CollectiveMmaINS1_34MainloopSm90TmaGmmaWarpSpecializedILi3ENS5_IJNS4_1CILi2EEESB_NSA_ILi1EEEEEENS1_35KernelTmaWarpSpecializedCooperativeEEENS5_IJNSA_ILi256EEENSA_ILi64EEENSA_ILi128EEEEEEaNS5_IJlSC_lEEEaSK_NS4_8TiledMMAINS4_8MMA_AtomIJNS4_4SM904GMMA26MMA_64x64x32_S32S8S8_SS_TNEEEENS4_6LayoutINS5_IJSB_SC_SC_EEENS5_IJSC_NSA_ILi0EEEST_EEEEENS5_IJNS4_10UnderscoreESW_SW_EEEEENS4_23SM90_TMA_LOAD_MULTICASTENS4_14ComposedLayoutINS4_7SwizzleILi3ELi4ELi3EEENS4_18smem_ptr_flag_bitsILi8EEENSR_INS5_IJNSA_ILi8EEESI_EEENS5_IJSI_SC_EEEEEEEvNS4_8identityESZ_S19_vS1A_EENS_8epilogue10collective6detail29Sm90TmaWarpSpecializedAdapterINS1D_15DefaultEpilogueIaSK_SK_NS1C_6thread17LinearCombinationIaLi1EiiLNS1H_9ScaleType4KindE0ELNS_15FloatRoundStyleE2EaEENS1_15EpilogueDefaultEEEEEvvEEEEvNT_6ParamsE,"a",@progbits
	.sectionflags	@""
	.align	4
.nv.constant0._ZN7cutlass13device_kernelINS_4gemm6kernel13GemmUniversalIN4cute5tupleIJiiiiEEENS1_10collective13CollectiveMmaINS1_34MainloopSm90TmaGmmaWarpSpecializedILi3ENS5_IJNS4_1CILi2EEESB_NSA_ILi1EEEEEENS1_35KernelTmaWarpSpecializedCooperativeEEENS5_IJNSA_ILi256EEENSA_ILi64EEENSA_ILi128EEEEEEaNS5_IJlSC_lEEEaSK_NS4_8TiledMMAINS4_8MMA_AtomIJNS4_4SM904GMMA26MMA_64x64x32_S32S8S8_SS_TNEEEENS4_6LayoutINS5_IJSB_SC_SC_EEENS5_IJSC_NSA_ILi0EEEST_EEEEENS5_IJNS4_10UnderscoreESW_SW_EEEEENS4_23SM90_TMA_LOAD_MULTICASTENS4_14ComposedLayoutINS4_7SwizzleILi3ELi4ELi3EEENS4_18smem_ptr_flag_bitsILi8EEENSR_INS5_IJNSA_ILi8EEESI_EEENS5_IJSI_SC_EEEEEEEvNS4_8identityESZ_S19_vS1A_EENS_8epilogue10collective6detail29Sm90TmaWarpSpecializedAdapterINS1D_15DefaultEpilogueIaSK_SK_NS1C_6thread17LinearCombinationIaLi1EiiLNS1H_9ScaleType4KindE0ELNS_15FloatRoundStyleE2EaEENS1_15EpilogueDefaultEEEEEvvEEEEvNT_6ParamsE:
	.zero		1664


//--------------------- SYMBOLS --------------------------

	.type		.nv.reservedSmem.offset0,@object
	.size		.nv.reservedSmem.offset0,0x4
	.type		__assertfail,@function
